	.target	sm_90a

	.elftype	@"ET_EXEC"


//--------------------- .note.nv.tkinfo           --------------------------
	.section	.note.nv.tkinfo,"",@"SHT_NOTE"
	.sectionflags	@"SHF_NOTE_NV_TKINFO"
	.tkinfo
        /*0018*/ 	.word	0x00000002
        /*0030*/ 	.string	""
        /*0030*/ 	.string	"ptxas"
        /*0030*/ 	.string	"Cuda compilation tools, release 13.0, V13.0.88"
        /*0030*/ 	.string	"Build cuda_13.0.r13.0/compiler.36424714_0"
        /*0030*/ 	.string	"-arch sm_90a -m 64 "



//--------------------- .note.nv.cuinfo           --------------------------
	.section	.note.nv.cuinfo,"",@"SHT_NOTE"
	.sectionflags	@"SHF_NOTE_NV_CUINFO"
        /*0018*/ 	.short	0x0002
        /*001a*/ 	.short	0x005a
        /*001c*/ 	.short	0x0082
	.zero		2


//--------------------- .nv.info                  --------------------------
	.section	.nv.info,"",@"SHT_CUDA_INFO"
	.align	4


	//----- nvinfo : EIATTR_REGCOUNT
	.align		4
        /*0000*/ 	.byte	0x04, 0x2f
        /*0002*/ 	.short	(.L_15 - .L_14)
	.align		4
.L_14:
        /*0004*/ 	.word	index@(_ZN7cutlass13device_kernelINS_4gemm6kernel13GemmUniversalIN4cute5tupleIJiiiiEEENS1_10collective13CollectiveMmaINS1_34MainloopSm90TmaGmmaWarpSpecializedILi16ENS5_IJNS4_1CILi2EEENSA_ILi1EEESC_EEENS1_35KernelTmaWarpSpecializedCooperativeEEENS5_IJNSA_ILi192EEENSA_ILi256EEENSA_ILi16EEEEEENS_6half_tENS5_IJlSC_lEEESK_SL_NS4_8TiledMMAINS4_8MMA_AtomIJNS4_4SM904GMMA26MMA_64x256x16_F32F16F16_SSILNSP_5MajorE0ELSR_0ELNSP_7ScaleInE1ELSS_1EEEEEENS4_6LayoutISD_NS5_IJSC_NSA_ILi0EEESW_EEEEENS5_IJNS4_10UnderscoreESZ_SZ_EEEEENS4_13SM90_TMA_LOADENS4_14ComposedLayoutINS4_7SwizzleILi1ELi4ELi3EEENS4_18smem_ptr_flag_bitsILi16EEENSV_INS5_IJNSA_ILi8EEESI_EEENS5_IJSI_SC_EEEEEEEvNS4_8identityENS4_23SM90_TMA_LOAD_MULTICASTES1C_vS1D_EENS_8epilogue10collective6detail29Sm90TmaWarpSpecializedAdapterINS1H_15DefaultEpilogueISK_SL_SL_NS1G_6thread17LinearCombinationISK_Li1EffLNS1L_9ScaleType4KindE0ELNS_15FloatRoundStyleE2ESK_EENS1_15EpilogueDefaultEEEEEvvEEEEvNT_6ParamsE)
        /*0008*/ 	.word	0x000000a8


	//----- nvinfo : EIATTR_FRAME_SIZE
	.align		4
.L_15:
        /*000c*/ 	.byte	0x04, 0x11
        /*000e*/ 	.short	(.L_17 - .L_16)
	.align		4
.L_16:
        /*0010*/ 	.word	index@(_ZN7cutlass13device_kernelINS_4gemm6kernel13GemmUniversalIN4cute5tupleIJiiiiEEENS1_10collective13CollectiveMmaINS1_34MainloopSm90TmaGmmaWarpSpecializedILi16ENS5_IJNS4_1CILi2EEENSA_ILi1EEESC_EEENS1_35KernelTmaWarpSpecializedCooperativeEEENS5_IJNSA_ILi192EEENSA_ILi256EEENSA_ILi16EEEEEENS_6half_tENS5_IJlSC_lEEESK_SL_NS4_8TiledMMAINS4_8MMA_AtomIJNS4_4SM904GMMA26MMA_64x256x16_F32F16F16_SSILNSP_5MajorE0ELSR_0ELNSP_7ScaleInE1ELSS_1EEEEEENS4_6LayoutISD_NS5_IJSC_NSA_ILi0EEESW_EEEEENS5_IJNS4_10UnderscoreESZ_SZ_EEEEENS4_13SM90_TMA_LOADENS4_14ComposedLayoutINS4_7SwizzleILi1ELi4ELi3EEENS4_18smem_ptr_flag_bitsILi16EEENSV_INS5_IJNSA_ILi8EEESI_EEENS5_IJSI_SC_EEEEEEEvNS4_8identityENS4_23SM90_TMA_LOAD_MULTICASTES1C_vS1D_EENS_8epilogue10collective6detail29Sm90TmaWarpSpecializedAdapterINS1H_15DefaultEpilogueISK_SL_SL_NS1G_6thread17LinearCombinationISK_Li1EffLNS1L_9ScaleType4KindE0ELNS_15FloatRoundStyleE2ESK_EENS1_15EpilogueDefaultEEEEEvvEEEEvNT_6ParamsE)
        /*0014*/ 	.word	0x000002e0


	//----- nvinfo : EIATTR_MIN_STACK_SIZE
	.align		4
.L_17:
        /*0018*/ 	.byte	0x04, 0x12
        /*001a*/ 	.short	(.L_19 - .L_18)
	.align		4
.L_18:
        /*001c*/ 	.word	index@(_ZN7cutlass13device_kernelINS_4gemm6kernel13GemmUniversalIN4cute5tupleIJiiiiEEENS1_10collective13CollectiveMmaINS1_34MainloopSm90TmaGmmaWarpSpecializedILi16ENS5_IJNS4_1CILi2EEENSA_ILi1EEESC_EEENS1_35KernelTmaWarpSpecializedCooperativeEEENS5_IJNSA_ILi192EEENSA_ILi256EEENSA_ILi16EEEEEENS_6half_tENS5_IJlSC_lEEESK_SL_NS4_8TiledMMAINS4_8MMA_AtomIJNS4_4SM904GMMA26MMA_64x256x16_F32F16F16_SSILNSP_5MajorE0ELSR_0ELNSP_7ScaleInE1ELSS_1EEEEEENS4_6LayoutISD_NS5_IJSC_NSA_ILi0EEESW_EEEEENS5_IJNS4_10UnderscoreESZ_SZ_EEEEENS4_13SM90_TMA_LOADENS4_14ComposedLayoutINS4_7SwizzleILi1ELi4ELi3EEENS4_18smem_ptr_flag_bitsILi16EEENSV_INS5_IJNSA_ILi8EEESI_EEENS5_IJSI_SC_EEEEEEEvNS4_8identityENS4_23SM90_TMA_LOAD_MULTICASTES1C_vS1D_EENS_8epilogue10collective6detail29Sm90TmaWarpSpecializedAdapterINS1H_15DefaultEpilogueISK_SL_SL_NS1G_6thread17LinearCombinationISK_Li1EffLNS1L_9ScaleType4KindE0ELNS_15FloatRoundStyleE2ESK_EENS1_15EpilogueDefaultEEEEEvvEEEEvNT_6ParamsE)
        /*0020*/ 	.word	0x000002e0
.L_19:


//--------------------- .nv.compat                --------------------------
	.section	.nv.compat,"",@"SHT_CUDA_COMPAT_INFO"
	.align	4
        /*0000*/ 	.byte	0x02, 0x09, 0x01, 0x00, 0x02, 0x02, 0x04, 0x00, 0x02, 0x05, 0x05, 0x00, 0x03, 0x07, 0x01, 0x01
        /*0010*/ 	.byte	0x02, 0x03, 0x01, 0x00, 0x02, 0x06, 0x01, 0x00, 0x04, 0x0b, 0x08, 0x00, 0x00, 0x00, 0x00, 0x00
        /*0020*/ 	.byte	0x00, 0x00, 0x00, 0x00


//--------------------- .nv.info._ZN7cutlass13device_kernelINS_4gemm6kernel13GemmUniversalIN4cute5tupleIJiiiiEEENS1_10collective13CollectiveMmaINS1_34MainloopSm90TmaGmmaWarpSpecializedILi16ENS5_IJNS4_1CILi2EEENSA_ILi1EEESC_EEENS1_35KernelTmaWarpSpecializedCooperativeEEENS5_IJNSA_ILi192EEENSA_ILi256EEENSA_ILi16EEEEEENS_6half_tENS5_IJlSC_lEEESK_SL_NS4_8TiledMMAINS4_8MMA_AtomIJNS4_4SM904GMMA26MMA_64x256x16_F32F16F16_SSILNSP_5MajorE0ELSR_0ELNSP_7ScaleInE1ELSS_1EEEEEENS4_6LayoutISD_NS5_IJSC_NSA_ILi0EEESW_EEEEENS5_IJNS4_10UnderscoreESZ_SZ_EEEEENS4_13SM90_TMA_LOADENS4_14ComposedLayoutINS4_7SwizzleILi1ELi4ELi3EEENS4_18smem_ptr_flag_bitsILi16EEENSV_INS5_IJNSA_ILi8EEESI_EEENS5_IJSI_SC_EEEEEEEvNS4_8identityENS4_23SM90_TMA_LOAD_MULTICASTES1C_vS1D_EENS_8epilogue10collective6detail29Sm90TmaWarpSpecializedAdapterINS1H_15DefaultEpilogueISK_SL_SL_NS1G_6thread17LinearCombinationISK_Li1EffLNS1L_9ScaleType4KindE0ELNS_15FloatRoundStyleE2ESK_EENS1_15EpilogueDefaultEEEEEvvEEEEvNT_6ParamsE --------------------------
	.section	.nv.info._ZN7cutlass13device_kernelINS_4gemm6kernel13GemmUniversalIN4cute5tupleIJiiiiEEENS1_10collective13CollectiveMmaINS1_34MainloopSm90TmaGmmaWarpSpecializedILi16ENS5_IJNS4_1CILi2EEENSA_ILi1EEESC_EEENS1_35KernelTmaWarpSpecializedCooperativeEEENS5_IJNSA_ILi192EEENSA_ILi256EEENSA_ILi16EEEEEENS_6half_tENS5_IJlSC_lEEESK_SL_NS4_8TiledMMAINS4_8MMA_AtomIJNS4_4SM904GMMA26MMA_64x256x16_F32F16F16_SSILNSP_5MajorE0ELSR_0ELNSP_7ScaleInE1ELSS_1EEEEEENS4_6LayoutISD_NS5_IJSC_NSA_ILi0EEESW_EEEEENS5_IJNS4_10UnderscoreESZ_SZ_EEEEENS4_13SM90_TMA_LOADENS4_14ComposedLayoutINS4_7SwizzleILi1ELi4ELi3EEENS4_18smem_ptr_flag_bitsILi16EEENSV_INS5_IJNSA_ILi8EEESI_EEENS5_IJSI_SC_EEEEEEEvNS4_8identityENS4_23SM90_TMA_LOAD_MULTICASTES1C_vS1D_EENS_8epilogue10collective6detail29Sm90TmaWarpSpecializedAdapterINS1H_15DefaultEpilogueISK_SL_SL_NS1G_6thread17LinearCombinationISK_Li1EffLNS1L_9ScaleType4KindE0ELNS_15FloatRoundStyleE2ESK_EENS1_15EpilogueDefaultEEEEEvvEEEEvNT_6ParamsE,"",@"SHT_CUDA_INFO"
	.sectionflags	@""
	.align	4


	//----- nvinfo : EIATTR_CUDA_API_VERSION
	.align		4
        /*0000*/ 	.byte	0x04, 0x37
        /*0002*/ 	.short	(.L_21 - .L_20)
.L_20:
        /*0004*/ 	.word	0x00000082


	//----- nvinfo : EIATTR_KPARAM_INFO
	.align		4
.L_21:
        /*0008*/ 	.byte	0x04, 0x17
        /*000a*/ 	.short	(.L_23 - .L_22)
.L_22:
        /*000c*/ 	.word	0x00000000
        /*0010*/ 	.short	0x0000
        /*0012*/ 	.short	0x0070
        /*0014*/ 	.byte	0x00, 0xf0, 0x01, 0x10


	//----- nvinfo : EIATTR_SPARSE_MMA_MASK
	.align		4
.L_23:
        /*0018*/ 	.byte	0x03, 0x50
        /*001a*/ 	.short	0x0000


	//----- nvinfo : EIATTR_MAXREG_COUNT
	.align		4
        /*001c*/ 	.byte	0x03, 0x1b
        /*001e*/ 	.short	0x00a8


	//----- nvinfo : EIATTR_NUM_BARRIERS
	.align		4
        /*0020*/ 	.byte	0x02, 0x4c
        /*0022*/ 	.byte	0x01
	.zero		1


	//----- nvinfo : EIATTR_EXTERNS
	.align		4
        /*0024*/ 	.byte	0x04, 0x0f
        /*0026*/ 	.short	(.L_25 - .L_24)


	//   ....[0]....
	.align		4
.L_24:
        /*0028*/ 	.word	index@(__assertfail)


	//----- nvinfo : EIATTR_ANNOTATIONS
	.align		4
.L_25:
        /*002c*/ 	.byte	0x04, 0x55
        /*002e*/ 	.short	(.L_27 - .L_26)


	//   ....[0]....
.L_26:
        /*0030*/ 	.word	0x00000001
        /*0034*/ 	.byte	0xc0, 0x0a, 0x00, 0x00, 0x01, 0x00, 0x00, 0x00, 0xd0, 0x0a, 0x00, 0x00, 0x01, 0x00, 0x00, 0x00
        /* <DEDUP_REMOVED lines=255> */
        /*1034*/ 	.byte	0x90, 0x48, 0x01, 0x00, 0x01, 0x00, 0x00, 0x00, 0xb0, 0x48, 0x01, 0x00


	//----- nvinfo : EIATTR_MERCURY_ISA_VERSION
	.align		4
.L_27:
        /*1040*/ 	.byte	0x03, 0x5f
        /*1042*/ 	.short	0x0101


	//----- nvinfo : EIATTR_INT_WARP_WIDE_INSTR_OFFSETS
	.align		4
        /*1044*/ 	.byte	0x04, 0x31
        /*1046*/ 	.short	(.L_29 - .L_28)


	//   ....[0]....
.L_28:
        /*1048*/ 	.word	0x00000710


	//   ....[1]....
        /*104c*/ 	.word	0x00000730


	//   ....[2]....
        /*1050*/ 	.word	0x000008a0


	//----- nvinfo : EIATTR_COOP_GROUP_MASK_REGIDS
	.align		4
.L_29:
        /*1054*/ 	.byte	0x04, 0x29
        /*1056*/ 	.short	(.L_31 - .L_30)


	//   ....[0]....
.L_30:
        /*1058*/ 	.word	0xffffffff


	//   ....[1]....
        /*105c*/ 	.word	0xffffffff


	//   ....[2]....
        /*1060*/ 	.word	0xffffffff


	//   ....[3]....
        /*1064*/ 	.word	0xffffffff


	//   ....[4]....
        /*1068*/ 	.word	0xffffffff


	//   ....[5]....
        /*106c*/ 	.word	0xffffffff


	//----- nvinfo : EIATTR_COOP_GROUP_INSTR_OFFSETS
	.align		4
.L_31:
        /*1070*/ 	.byte	0x04, 0x28
        /*1072*/ 	.short	(.L_33 - .L_32)


	//   ....[0]....
.L_32:
        /*1074*/ 	.word	0x00000070


	//   ....[1]....
        /*1078*/ 	.word	0x00000080


	//   ....[2]....
        /*107c*/ 	.word	0x000001a0


	//   ....[3]....
        /*1080*/ 	.word	0x00000570


	//   ....[4]....
        /*1084*/ 	.word	0x000009d0


	//   ....[5]....
        /*1088*/ 	.word	0x00001470


	//----- nvinfo : EIATTR_REG_RECONFIG
	.align		4
.L_33:
        /*108c*/ 	.byte	0x01, 0x54
	.zero		2


	//----- nvinfo : EIATTR_SYSCALL_OFFSETS
	.align		4
        /*1090*/ 	.byte	0x04, 0x46
        /*1092*/ 	.short	(.L_35 - .L_34)


	//   ....[0]....
.L_34:
        /*1094*/ 	.word	0x00001620


	//----- nvinfo : EIATTR_MBARRIER_INSTR_OFFSETS
	.align		4
.L_35:
        /*1098*/ 	.byte	0x04, 0x39
        /*109a*/ 	.short	(.L_37 - .L_36)


	//   ....[0]....
.L_36:
        /*109c*/ 	.word	0x00000340
        /*10a0*/ 	.word	0x000000ff
        /*10a4*/ 	.word	0x00000000
        /*10a8*/ 	.short	0x0100
        /*10aa*/ 	.byte	0x09
	.zero		1


	//   ....[1]....
        /*10ac*/ 	.word	0x00000350
        /*10b0*/ 	.word	0x000000ff
        /*10b4*/ 	.word	0x00000080
        /*10b8*/ 	.short	0x0100
        /*10ba*/ 	.byte	0x09
	.zero		1


	//   ....[2]....
        /*10bc*/ 	.word	0x00000360
        /*10c0*/ 	.word	0x000000ff
        /*10c4*/ 	.word	0x00000008
        /*10c8*/ 	.short	0x0100
        /*10ca*/ 	.byte	0x09
	.zero		1


	//   ....[3]....
        /*10cc*/ 	.word	0x00000370
        /*10d0*/ 	.word	0x000000ff
        /*10d4*/ 	.word	0x00000088
        /*10d8*/ 	.short	0x0100
        /*10da*/ 	.byte	0x09
	.zero		1


	//   ....[4]....
        /*10dc*/ 	.word	0x00000380
        /*10e0*/ 	.word	0x000000ff
        /*10e4*/ 	.word	0x00000010
        /*10e8*/ 	.short	0x0100
        /*10ea*/ 	.byte	0x09
	.zero		1


	//   ....[5]....
        /*10ec*/ 	.word	0x00000390
        /*10f0*/ 	.word	0x000000ff
        /*10f4*/ 	.word	0x00000090
        /*10f8*/ 	.short	0x0100
        /*10fa*/ 	.byte	0x09
	.zero		1


	//   ....[6]....
        /*10fc*/ 	.word	0x000003a0
        /*1100*/ 	.word	0x000000ff
        /*1104*/ 	.word	0x00000018
        /*1108*/ 	.short	0x0100
        /*110a*/ 	.byte	0x09
	.zero		1


	//   ....[7]....
        /*110c*/ 	.word	0x000003b0
        /*1110*/ 	.word	0x000000ff
        /*1114*/ 	.word	0x00000098
        /*1118*/ 	.short	0x0100
        /*111a*/ 	.byte	0x09
	.zero		1


	//   ....[8]....
        /*111c*/ 	.word	0x000003c0
        /*1120*/ 	.word	0x000000ff
        /*1124*/ 	.word	0x00000020
        /*1128*/ 	.short	0x0100
        /*112a*/ 	.byte	0x09
	.zero		1


	//   ....[9]....
        /*112c*/ 	.word	0x000003d0
        /*1130*/ 	.word	0x000000ff
        /*1134*/ 	.word	0x000000a0
        /*1138*/ 	.short	0x0100
        /*113a*/ 	.byte	0x09
	.zero		1


	//   ....[10]....
        /*113c*/ 	.word	0x000003e0
        /*1140*/ 	.word	0x000000ff
        /*1144*/ 	.word	0x00000028
        /*1148*/ 	.short	0x0100
        /*114a*/ 	.byte	0x09
	.zero		1


	//   ....[11]....
        /*114c*/ 	.word	0x000003f0
        /*1150*/ 	.word	0x000000ff
        /*1154*/ 	.word	0x000000a8
        /*1158*/ 	.short	0x0100
        /*115a*/ 	.byte	0x09
	.zero		1


	//   ....[12]....
        /*115c*/ 	.word	0x00000400
        /*1160*/ 	.word	0x000000ff
        /*1164*/ 	.word	0x00000030
        /*1168*/ 	.short	0x0100
        /*116a*/ 	.byte	0x09
	.zero		1


	//   ....[13]....
        /*116c*/ 	.word	0x00000410
        /*1170*/ 	.word	0x000000ff
        /*1174*/ 	.word	0x000000b0
        /*1178*/ 	.short	0x0100
        /*117a*/ 	.byte	0x09
	.zero		1


	//   ....[14]....
        /*117c*/ 	.word	0x00000420
        /*1180*/ 	.word	0x000000ff
        /*1184*/ 	.word	0x00000038
        /*1188*/ 	.short	0x0100
        /*118a*/ 	.byte	0x09
	.zero		1


	//   ....[15]....
        /*118c*/ 	.word	0x00000430
        /*1190*/ 	.word	0x000000ff
        /*1194*/ 	.word	0x000000b8
        /*1198*/ 	.short	0x0100
        /*119a*/ 	.byte	0x09
	.zero		1


	//   ....[16]....
        /*119c*/ 	.word	0x00000440
        /*11a0*/ 	.word	0x000000ff
        /*11a4*/ 	.word	0x00000040
        /*11a8*/ 	.short	0x0100
        /*11aa*/ 	.byte	0x09
	.zero		1


	//   ....[17]....
        /*11ac*/ 	.word	0x00000450
        /*11b0*/ 	.word	0x000000ff
        /*11b4*/ 	.word	0x000000c0
        /*11b8*/ 	.short	0x0100
        /*11ba*/ 	.byte	0x09
	.zero		1


	//   ....[18]....
        /*11bc*/ 	.word	0x00000460
        /*11c0*/ 	.word	0x000000ff
        /*11c4*/ 	.word	0x00000048
        /*11c8*/ 	.short	0x0100
        /*11ca*/ 	.byte	0x09
	.zero		1


	//   ....[19]....
        /*11cc*/ 	.word	0x00000470
        /*11d0*/ 	.word	0x000000ff
        /*11d4*/ 	.word	0x000000c8
        /*11d8*/ 	.short	0x0100
        /*11da*/ 	.byte	0x09
	.zero		1


	//   ....[20]....
        /*11dc*/ 	.word	0x00000480
        /*11e0*/ 	.word	0x000000ff
        /*11e4*/ 	.word	0x00000050
        /*11e8*/ 	.short	0x0100
        /*11ea*/ 	.byte	0x09
	.zero		1


	//   ....[21]....
        /*11ec*/ 	.word	0x00000490
        /*11f0*/ 	.word	0x000000ff
        /*11f4*/ 	.word	0x000000d0
        /*11f8*/ 	.short	0x0100
        /*11fa*/ 	.byte	0x09
	.zero		1


	//   ....[22]....
        /*11fc*/ 	.word	0x000004a0
        /*1200*/ 	.word	0x000000ff
        /*1204*/ 	.word	0x00000058
        /*1208*/ 	.short	0x0100
        /*120a*/ 	.byte	0x09
	.zero		1


	//   ....[23]....
        /*120c*/ 	.word	0x000004b0
        /*1210*/ 	.word	0x000000ff
        /*1214*/ 	.word	0x000000d8
        /*1218*/ 	.short	0x0100
        /*121a*/ 	.byte	0x09
	.zero		1


	//   ....[24]....
        /*121c*/ 	.word	0x000004c0
        /*1220*/ 	.word	0x000000ff
        /*1224*/ 	.word	0x00000060
        /*1228*/ 	.short	0x0100
        /*122a*/ 	.byte	0x09
	.zero		1


	//   ....[25]....
        /*122c*/ 	.word	0x000004d0
        /*1230*/ 	.word	0x000000ff
        /*1234*/ 	.word	0x000000e0
        /*1238*/ 	.short	0x0100
        /*123a*/ 	.byte	0x09
	.zero		1


	//   ....[26]....
        /*123c*/ 	.word	0x000004e0
        /*1240*/ 	.word	0x000000ff
        /*1244*/ 	.word	0x00000068
        /*1248*/ 	.short	0x0100
        /*124a*/ 	.byte	0x09
	.zero		1


	//   ....[27]....
        /*124c*/ 	.word	0x000004f0
        /*1250*/ 	.word	0x000000ff
        /*1254*/ 	.word	0x000000e8
        /*1258*/ 	.short	0x0100
        /*125a*/ 	.byte	0x09
	.zero		1


	//   ....[28]....
        /*125c*/ 	.word	0x00000500
        /*1260*/ 	.word	0x000000ff
        /*1264*/ 	.word	0x00000070
        /*1268*/ 	.short	0x0100
        /*126a*/ 	.byte	0x09
	.zero		1


	//   ....[29]....
        /*126c*/ 	.word	0x00000510
        /*1270*/ 	.word	0x000000ff
        /*1274*/ 	.word	0x000000f0
        /*1278*/ 	.short	0x0100
        /*127a*/ 	.byte	0x09
	.zero		1


	//   ....[30]....
        /*127c*/ 	.word	0x00000520
        /*1280*/ 	.word	0x000000ff
        /*1284*/ 	.word	0x00000078
        /*1288*/ 	.short	0x0100
        /*128a*/ 	.byte	0x09
	.zero		1


	//   ....[31]....
        /*128c*/ 	.word	0x00000530
        /*1290*/ 	.word	0x000000ff
        /*1294*/ 	.word	0x000000f8
        /*1298*/ 	.short	0x0100
        /*129a*/ 	.byte	0x09
	.zero		1


	//   ....[32]....
        /*129c*/ 	.word	0x00000910
        /*12a0*/ 	.word	0x000000ff
        /*12a4*/ 	.word	0x00000110
        /*12a8*/ 	.short	0x0100
        /*12aa*/ 	.byte	0x06
	.zero		1


	//   ....[33]....
        /*12ac*/ 	.word	0x00000970
        /*12b0*/ 	.word	0x000000ff
        /*12b4*/ 	.word	0x00000118
        /*12b8*/ 	.short	0x0100
        /*12ba*/ 	.byte	0x06
	.zero		1


	//   ....[34]....
        /*12bc*/ 	.word	0x000016c0
        /*12c0*/ 	.word	0x00000003
        /*12c4*/ 	.word	0x00000000
        /*12c8*/ 	.short	0x010a
        /*12ca*/ 	.byte	0x3f
	.zero		1


	//   ....[35]....
        /*12cc*/ 	.word	0x00001700
        /*12d0*/ 	.word	0x00000003
        /*12d4*/ 	.word	0x00000000
        /*12d8*/ 	.short	0x010a
        /*12da*/ 	.byte	0x3f
	.zero		1


	//   ....[36]....
        /*12dc*/ 	.word	0x00001d60
        /*12e0*/ 	.word	0x000000ff
        /*12e4*/ 	.word	0x00000000
        /*12e8*/ 	.short	0x010a
        /*12ea*/ 	.byte	0x04
	.zero		1


	//   ....[37]....
        /*12ec*/ 	.word	0x00001da0
        /*12f0*/ 	.word	0x000000ff
        /*12f4*/ 	.word	0x00000000
        /*12f8*/ 	.short	0x010a
        /*12fa*/ 	.byte	0x04
	.zero		1


	//   ....[38]....
        /*12fc*/ 	.word	0x00002a50
        /*1300*/ 	.word	0x00000005
        /*1304*/ 	.word	0x00000000
        /*1308*/ 	.short	0x0101
        /*130a*/ 	.byte	0x3f
	.zero		1


	//   ....[39]....
        /*130c*/ 	.word	0x00002c10
        /*1310*/ 	.word	0x00000000
        /*1314*/ 	.word	0x00000000
        /*1318*/ 	.short	0x0101
        /*131a*/ 	.byte	0x3f
	.zero		1


	//   ....[40]....
        /*131c*/ 	.word	0x00014410
        /*1320*/ 	.word	0x0000000e
        /*1324*/ 	.word	0x00000080
        /*1328*/ 	.short	0x010a
        /*132a*/ 	.byte	0x3f
	.zero		1


	//   ....[41]....
        /*132c*/ 	.word	0x00014830
        /*1330*/ 	.word	0x00000003
        /*1334*/ 	.word	0x00000118
        /*1338*/ 	.short	0x0101
        /*133a*/ 	.byte	0x3f
	.zero		1


	//   ....[42]....
        /*133c*/ 	.word	0x00014f90
        /*1340*/ 	.word	0x00000007
        /*1344*/ 	.word	0x00000000
        /*1348*/ 	.short	0x010a
        /*134a*/ 	.byte	0x3f
	.zero		1


	//   ....[43]....
        /*134c*/ 	.word	0x00015010
        /*1350*/ 	.word	0x00000009
        /*1354*/ 	.word	0x00000000
        /*1358*/ 	.short	0x010a
        /*135a*/ 	.byte	0x3f
	.zero		1


	//   ....[44]....
        /*135c*/ 	.word	0x000150a0
        /*1360*/ 	.word	0x00000006
        /*1364*/ 	.word	0x00000000
        /*1368*/ 	.short	0x010a
        /*136a*/ 	.byte	0x3f
	.zero		1


	//   ....[45]....
        /*136c*/ 	.word	0x00015130
        /*1370*/ 	.word	0x00000009
        /*1374*/ 	.word	0x00000000
        /*1378*/ 	.short	0x010a
        /*137a*/ 	.byte	0x3f
	.zero		1


	//   ....[46]....
        /*137c*/ 	.word	0x000151c0
        /*1380*/ 	.word	0x00000006
        /*1384*/ 	.word	0x00000000
        /*1388*/ 	.short	0x010a
        /*138a*/ 	.byte	0x3f
	.zero		1


	//   ....[47]....
        /*138c*/ 	.word	0x00015250
        /*1390*/ 	.word	0x00000009
        /*1394*/ 	.word	0x00000000
        /*1398*/ 	.short	0x010a
        /*139a*/ 	.byte	0x3f
	.zero		1


	//   ....[48]....
        /*139c*/ 	.word	0x000152e0
        /*13a0*/ 	.word	0x00000006
        /*13a4*/ 	.word	0x00000000
        /*13a8*/ 	.short	0x010a
        /*13aa*/ 	.byte	0x3f
	.zero		1


	//   ....[49]....
        /*13ac*/ 	.word	0x00015370
        /*13b0*/ 	.word	0x00000009
        /*13b4*/ 	.word	0x00000000
        /*13b8*/ 	.short	0x010a
        /*13ba*/ 	.byte	0x3f
	.zero		1


	//   ....[50]....
        /*13bc*/ 	.word	0x00015400
        /*13c0*/ 	.word	0x00000006
        /*13c4*/ 	.word	0x00000000
        /*13c8*/ 	.short	0x010a
        /*13ca*/ 	.byte	0x3f
	.zero		1


	//   ....[51]....
        /*13cc*/ 	.word	0x00015490
        /*13d0*/ 	.word	0x00000009
        /*13d4*/ 	.word	0x00000000
        /*13d8*/ 	.short	0x010a
        /*13da*/ 	.byte	0x3f
	.zero		1


	//   ....[52]....
        /*13dc*/ 	.word	0x00015520
        /*13e0*/ 	.word	0x00000006
        /*13e4*/ 	.word	0x00000000
        /*13e8*/ 	.short	0x010a
        /*13ea*/ 	.byte	0x3f
	.zero		1


	//   ....[53]....
        /*13ec*/ 	.word	0x000155b0
        /*13f0*/ 	.word	0x00000009
        /*13f4*/ 	.word	0x00000000
        /*13f8*/ 	.short	0x010a
        /*13fa*/ 	.byte	0x3f
	.zero		1


	//   ....[54]....
        /*13fc*/ 	.word	0x00015640
        /*1400*/ 	.word	0x00000006
        /*1404*/ 	.word	0x00000000
        /*1408*/ 	.short	0x010a
        /*140a*/ 	.byte	0x3f
	.zero		1


	//   ....[55]....
        /*140c*/ 	.word	0x000156d0
        /*1410*/ 	.word	0x00000009
        /*1414*/ 	.word	0x00000000
        /*1418*/ 	.short	0x010a
        /*141a*/ 	.byte	0x3f
	.zero		1


	//   ....[56]....
        /*141c*/ 	.word	0x00015760
        /*1420*/ 	.word	0x00000006
        /*1424*/ 	.word	0x00000000
        /*1428*/ 	.short	0x010a
        /*142a*/ 	.byte	0x3f
	.zero		1


	//   ....[57]....
        /*142c*/ 	.word	0x000157f0
        /*1430*/ 	.word	0x00000003
        /*1434*/ 	.word	0x00000000
        /*1438*/ 	.short	0x010a
        /*143a*/ 	.byte	0x3f
	.zero		1


	//   ....[58]....
        /*143c*/ 	.word	0x00015850
        /*1440*/ 	.word	0x00000003
        /*1444*/ 	.word	0x00000000
        /*1448*/ 	.short	0x010a
        /*144a*/ 	.byte	0x3f
	.zero		1


	//   ....[59]....
        /*144c*/ 	.word	0x000158b0
        /*1450*/ 	.word	0x00000007
        /*1454*/ 	.word	0x00000000
        /*1458*/ 	.short	0x010a
        /*145a*/ 	.byte	0x3f
	.zero		1


	//   ....[60]....
        /*145c*/ 	.word	0x00015980
        /*1460*/ 	.word	0x0000000e
        /*1464*/ 	.word	0x00000080
        /*1468*/ 	.short	0x010a
        /*146a*/ 	.byte	0x3f
	.zero		1


	//   ....[61]....
        /*146c*/ 	.word	0x00015a50
        /*1470*/ 	.word	0x00000007
        /*1474*/ 	.word	0x00000000
        /*1478*/ 	.short	0x010a
        /*147a*/ 	.byte	0x3f
	.zero		1


	//   ....[62]....
        /*147c*/ 	.word	0x00015aa0
        /*1480*/ 	.word	0x00000009
        /*1484*/ 	.word	0x00000000
        /*1488*/ 	.short	0x010a
        /*148a*/ 	.byte	0x3f
	.zero		1


	//   ....[63]....
        /*148c*/ 	.word	0x00015af0
        /*1490*/ 	.word	0x00000006
        /*1494*/ 	.word	0x00000000
        /*1498*/ 	.short	0x010a
        /*149a*/ 	.byte	0x3f
	.zero		1


	//   ....[64]....
        /*149c*/ 	.word	0x00015b40
        /*14a0*/ 	.word	0x00000009
        /*14a4*/ 	.word	0x00000000
        /*14a8*/ 	.short	0x010a
        /*14aa*/ 	.byte	0x3f
	.zero		1


	//   ....[65]....
        /*14ac*/ 	.word	0x00015b90
        /*14b0*/ 	.word	0x00000006
        /*14b4*/ 	.word	0x00000000
        /*14b8*/ 	.short	0x010a
        /*14ba*/ 	.byte	0x3f
	.zero		1


	//   ....[66]....
        /*14bc*/ 	.word	0x00015be0
        /*14c0*/ 	.word	0x00000009
        /*14c4*/ 	.word	0x00000000
        /*14c8*/ 	.short	0x010a
        /*14ca*/ 	.byte	0x3f
	.zero		1


	//   ....[67]....
        /*14cc*/ 	.word	0x00015c30
        /*14d0*/ 	.word	0x00000006
        /*14d4*/ 	.word	0x00000000
        /*14d8*/ 	.short	0x010a
        /*14da*/ 	.byte	0x3f
	.zero		1


	//   ....[68]....
        /*14dc*/ 	.word	0x00015c80
        /*14e0*/ 	.word	0x00000009
        /*14e4*/ 	.word	0x00000000
        /*14e8*/ 	.short	0x010a
        /*14ea*/ 	.byte	0x3f
	.zero		1


	//   ....[69]....
        /*14ec*/ 	.word	0x00015cd0
        /*14f0*/ 	.word	0x00000006
        /*14f4*/ 	.word	0x00000000
        /*14f8*/ 	.short	0x010a
        /*14fa*/ 	.byte	0x3f
	.zero		1


	//   ....[70]....
        /*14fc*/ 	.word	0x00015d20
        /*1500*/ 	.word	0x00000009
        /*1504*/ 	.word	0x00000000
        /*1508*/ 	.short	0x010a
        /*150a*/ 	.byte	0x3f
	.zero		1


	//   ....[71]....
        /*150c*/ 	.word	0x00015d70
        /*1510*/ 	.word	0x00000006
        /*1514*/ 	.word	0x00000000
        /*1518*/ 	.short	0x010a
        /*151a*/ 	.byte	0x3f
	.zero		1


	//   ....[72]....
        /*151c*/ 	.word	0x00015dc0
        /*1520*/ 	.word	0x00000009
        /*1524*/ 	.word	0x00000000
        /*1528*/ 	.short	0x010a
        /*152a*/ 	.byte	0x3f
	.zero		1


	//   ....[73]....
        /*152c*/ 	.word	0x00015e10
        /*1530*/ 	.word	0x00000006
        /*1534*/ 	.word	0x00000000
        /*1538*/ 	.short	0x010a
        /*153a*/ 	.byte	0x3f
	.zero		1


	//   ....[74]....
        /*153c*/ 	.word	0x00015e60
        /*1540*/ 	.word	0x00000009
        /*1544*/ 	.word	0x00000000
        /*1548*/ 	.short	0x010a
        /*154a*/ 	.byte	0x3f
	.zero		1


	//   ....[75]....
        /*154c*/ 	.word	0x00015eb0
        /*1550*/ 	.word	0x00000006
        /*1554*/ 	.word	0x00000000
        /*1558*/ 	.short	0x010a
        /*155a*/ 	.byte	0x3f
	.zero		1


	//----- nvinfo : EIATTR_NUM_MBARRIERS
	.align		4
.L_37:
        /*155c*/ 	.byte	0x03, 0x38
        /*155e*/ 	.short	0x0022


	//----- nvinfo : EIATTR_EXIT_INSTR_OFFSETS
	.align		4
        /*1560*/ 	.byte	0x04, 0x1c
        /*1562*/ 	.short	(.L_39 - .L_38)


	//   ....[0]....
.L_38:
        /*1564*/ 	.word	0x00000b60


	//   ....[1]....
        /*1568*/ 	.word	0x00001390


	//   ....[2]....
        /*156c*/ 	.word	0x00013ad0


	//   ....[3]....
        /*1570*/ 	.word	0x00014080


	//   ....[4]....
        /*1574*/ 	.word	0x00015840


	//----- nvinfo : EIATTR_MAX_THREADS
	.align		4
.L_39:
        /*1578*/ 	.byte	0x04, 0x05
        /*157a*/ 	.short	(.L_41 - .L_40)
.L_40:
        /*157c*/ 	.word	0x00000180
        /*1580*/ 	.word	0x00000001
        /*1584*/ 	.word	0x00000001


	//----- nvinfo : EIATTR_CRS_STACK_SIZE
	.align		4
.L_41:
        /*1588*/ 	.byte	0x04, 0x1e
        /*158a*/ 	.short	(.L_43 - .L_42)
.L_42:
        /*158c*/ 	.word	0x00000000


	//----- nvinfo : EIATTR_CBANK_PARAM_SIZE
	.align		4
.L_43:
        /*1590*/ 	.byte	0x03, 0x19
        /*1592*/ 	.short	0x0470


	//----- nvinfo : EIATTR_PARAM_CBANK
	.align		4
        /*1594*/ 	.byte	0x04, 0x0a
        /*1596*/ 	.short	(.L_45 - .L_44)
	.align		4
.L_44:
        /*1598*/ 	.word	index@(.nv.constant0._ZN7cutlass13device_kernelINS_4gemm6kernel13GemmUniversalIN4cute5tupleIJiiiiEEENS1_10collective13CollectiveMmaINS1_34MainloopSm90TmaGmmaWarpSpecializedILi16ENS5_IJNS4_1CILi2EEENSA_ILi1EEESC_EEENS1_35KernelTmaWarpSpecializedCooperativeEEENS5_IJNSA_ILi192EEENSA_ILi256EEENSA_ILi16EEEEEENS_6half_tENS5_IJlSC_lEEESK_SL_NS4_8TiledMMAINS4_8MMA_AtomIJNS4_4SM904GMMA26MMA_64x256x16_F32F16F16_SSILNSP_5MajorE0ELSR_0ELNSP_7ScaleInE1ELSS_1EEEEEENS4_6LayoutISD_NS5_IJSC_NSA_ILi0EEESW_EEEEENS5_IJNS4_10UnderscoreESZ_SZ_EEEEENS4_13SM90_TMA_LOADENS4_14ComposedLayoutINS4_7SwizzleILi1ELi4ELi3EEENS4_18smem_ptr_flag_bitsILi16EEENSV_INS5_IJNSA_ILi8EEESI_EEENS5_IJSI_SC_EEEEEEEvNS4_8identityENS4_23SM90_TMA_LOAD_MULTICASTES1C_vS1D_EENS_8epilogue10collective6detail29Sm90TmaWarpSpecializedAdapterINS1H_15DefaultEpilogueISK_SL_SL_NS1G_6thread17LinearCombinationISK_Li1EffLNS1L_9ScaleType4KindE0ELNS_15FloatRoundStyleE2ESK_EENS1_15EpilogueDefaultEEEEEvvEEEEvNT_6ParamsE)
        /*159c*/ 	.short	0x0210
        /*159e*/ 	.short	0x0470


	//----- nvinfo : EIATTR_SW_WAR
	.align		4
.L_45:
        /*15a0*/ 	.byte	0x04, 0x36
        /*15a2*/ 	.short	(.L_47 - .L_46)
.L_46:
        /*15a4*/ 	.word	0x00000008
.L_47:


//--------------------- .nv.callgraph             --------------------------
	.section	.nv.callgraph,"",@"SHT_CUDA_CALLGRAPH"
	.align	4
	.sectionentsize	8
	.align		4
        /*0000*/ 	.word	0x00000000
	.align		4
        /*0004*/ 	.word	0xffffffff
	.align		4
        /*0008*/ 	.word	index@(_ZN7cutlass13device_kernelINS_4gemm6kernel13GemmUniversalIN4cute5tupleIJiiiiEEENS1_10collective13CollectiveMmaINS1_34MainloopSm90TmaGmmaWarpSpecializedILi16ENS5_IJNS4_1CILi2EEENSA_ILi1EEESC_EEENS1_35KernelTmaWarpSpecializedCooperativeEEENS5_IJNSA_ILi192EEENSA_ILi256EEENSA_ILi16EEEEEENS_6half_tENS5_IJlSC_lEEESK_SL_NS4_8TiledMMAINS4_8MMA_AtomIJNS4_4SM904GMMA26MMA_64x256x16_F32F16F16_SSILNSP_5MajorE0ELSR_0ELNSP_7ScaleInE1ELSS_1EEEEEENS4_6LayoutISD_NS5_IJSC_NSA_ILi0EEESW_EEEEENS5_IJNS4_10UnderscoreESZ_SZ_EEEEENS4_13SM90_TMA_LOADENS4_14ComposedLayoutINS4_7SwizzleILi1ELi4ELi3EEENS4_18smem_ptr_flag_bitsILi16EEENSV_INS5_IJNSA_ILi8EEESI_EEENS5_IJSI_SC_EEEEEEEvNS4_8identityENS4_23SM90_TMA_LOAD_MULTICASTES1C_vS1D_EENS_8epilogue10collective6detail29Sm90TmaWarpSpecializedAdapterINS1H_15DefaultEpilogueISK_SL_SL_NS1G_6thread17LinearCombinationISK_Li1EffLNS1L_9ScaleType4KindE0ELNS_15FloatRoundStyleE2ESK_EENS1_15EpilogueDefaultEEEEEvvEEEEvNT_6ParamsE)
	.align		4
        /*000c*/ 	.word	index@(__assertfail)
	.align		4
        /*0010*/ 	.word	0x00000000
	.align		4
        /*0014*/ 	.word	0xfffffffe
	.align		4
        /*0018*/ 	.word	0x00000000
	.align		4
        /*001c*/ 	.word	0xfffffffd
	.align		4
        /*0020*/ 	.word	0x00000000
	.align		4
        /*0024*/ 	.word	0xfffffffc


//--------------------- .nv.constant4             --------------------------
	.section	.nv.constant4,"a",@progbits
	.align	8
	.align		8
.nv.constant4:
        /*0000*/ 	.dword	__assertfail
	.align		8
        /*0008*/ 	.dword	__unnamed_1
	.align		8
        /*0010*/ 	.dword	_ZN40_INTERNAL_fdd7d065_4_k_cu_3802d914_174054cuda3std3__45__cpo5beginE
	.align		8
        /*0018*/ 	.dword	_ZN40_INTERNAL_fdd7d065_4_k_cu_3802d914_174054cuda3std3__45__cpo3endE
	.align		8
        /*0020*/ 	.dword	_ZN40_INTERNAL_fdd7d065_4_k_cu_3802d914_174054cuda3std3__45__cpo6cbeginE
	.align		8
        /*0028*/ 	.dword	_ZN40_INTERNAL_fdd7d065_4_k_cu_3802d914_174054cuda3std3__45__cpo4cendE
	.align		8
        /*0030*/ 	.dword	_ZN40_INTERNAL_fdd7d065_4_k_cu_3802d914_174054cuda3std3__442_GLOBAL__N__fdd7d065_4_k_cu_3802d914_174056ignoreE
	.align		8
        /*0038*/ 	.dword	_ZN40_INTERNAL_fdd7d065_4_k_cu_3802d914_174054cuda3std3__419piecewise_constructE
	.align		8
        /*0040*/ 	.dword	_ZN40_INTERNAL_fdd7d065_4_k_cu_3802d914_174054cuda3std3__48in_placeE
	.align		8
        /*0048*/ 	.dword	_ZN40_INTERNAL_fdd7d065_4_k_cu_3802d914_174054cuda3std6ranges3__45__cpo4swapE
	.align		8
        /*0050*/ 	.dword	_ZN40_INTERNAL_fdd7d065_4_k_cu_3802d914_174054cuda3std6ranges3__45__cpo9iter_moveE
	.align		8
        /*0058*/ 	.dword	_ZN40_INTERNAL_fdd7d065_4_k_cu_3802d914_174054cute7productE
	.align		8
        /*0060*/ 	.dword	_ZN40_INTERNAL_fdd7d065_4_k_cu_3802d914_174054cute1_E
	.align		8
        /*0068*/ 	.dword	$str$22
	.align		8
        /*0070*/ 	.dword	$str$23


//--------------------- .text._ZN7cutlass13device_kernelINS_4gemm6kernel13GemmUniversalIN4cute5tupleIJiiiiEEENS1_10collective13CollectiveMmaINS1_34MainloopSm90TmaGmmaWarpSpecializedILi16ENS5_IJNS4_1CILi2EEENSA_ILi1EEESC_EEENS1_35KernelTmaWarpSpecializedCooperativeEEENS5_IJNSA_ILi192EEENSA_ILi256EEENSA_ILi16EEEEEENS_6half_tENS5_IJlSC_lEEESK_SL_NS4_8TiledMMAINS4_8MMA_AtomIJNS4_4SM904GMMA26MMA_64x256x16_F32F16F16_SSILNSP_5MajorE0ELSR_0ELNSP_7ScaleInE1ELSS_1EEEEEENS4_6LayoutISD_NS5_IJSC_NSA_ILi0EEESW_EEEEENS5_IJNS4_10UnderscoreESZ_SZ_EEEEENS4_13SM90_TMA_LOADENS4_14ComposedLayoutINS4_7SwizzleILi1ELi4ELi3EEENS4_18smem_ptr_flag_bitsILi16EEENSV_INS5_IJNSA_ILi8EEESI_EEENS5_IJSI_SC_EEEEEEEvNS4_8identityENS4_23SM90_TMA_LOAD_MULTICASTES1C_vS1D_EENS_8epilogue10collective6detail29Sm90TmaWarpSpecializedAdapterINS1H_15DefaultEpilogueISK_SL_SL_NS1G_6thread17LinearCombinationISK_Li1EffLNS1L_9ScaleType4KindE0ELNS_15FloatRoundStyleE2ESK_EENS1_15EpilogueDefaultEEEEEvvEEEEvNT_6ParamsE --------------------------
	.section	.text._ZN7cutlass13device_kernelINS_4gemm6kernel13GemmUniversalIN4cute5tupleIJiiiiEEENS1_10collective13CollectiveMmaINS1_34MainloopSm90TmaGmmaWarpSpecializedILi16ENS5_IJNS4_1CILi2EEENSA_ILi1EEESC_EEENS1_35KernelTmaWarpSpecializedCooperativeEEENS5_IJNSA_ILi192EEENSA_ILi256EEENSA_ILi16EEEEEENS_6half_tENS5_IJlSC_lEEESK_SL_NS4_8TiledMMAINS4_8MMA_AtomIJNS4_4SM904GMMA26MMA_64x256x16_F32F16F16_SSILNSP_5MajorE0ELSR_0ELNSP_7ScaleInE1ELSS_1EEEEEENS4_6LayoutISD_NS5_IJSC_NSA_ILi0EEESW_EEEEENS5_IJNS4_10UnderscoreESZ_SZ_EEEEENS4_13SM90_TMA_LOADENS4_14ComposedLayoutINS4_7SwizzleILi1ELi4ELi3EEENS4_18smem_ptr_flag_bitsILi16EEENSV_INS5_IJNSA_ILi8EEESI_EEENS5_IJSI_SC_EEEEEEEvNS4_8identityENS4_23SM90_TMA_LOAD_MULTICASTES1C_vS1D_EENS_8epilogue10collective6detail29Sm90TmaWarpSpecializedAdapterINS1H_15DefaultEpilogueISK_SL_SL_NS1G_6thread17LinearCombinationISK_Li1EffLNS1L_9ScaleType4KindE0ELNS_15FloatRoundStyleE2ESK_EENS1_15EpilogueDefaultEEEEEvvEEEEvNT_6ParamsE,"ax",@progbits
	.align	128
.text._ZN7cutlass13device_kernelINS_4gemm6kernel13GemmUniversalIN4cute5tupleIJiiiiEEENS1_10collective13CollectiveMmaINS1_34MainloopSm90TmaGmmaWarpSpecializedILi16ENS5_IJNS4_1CILi2EEENSA_ILi1EEESC_EEENS1_35KernelTmaWarpSpecializedCooperativeEEENS5_IJNSA_ILi192EEENSA_ILi256EEENSA_ILi16EEEEEENS_6half_tENS5_IJlSC_lEEESK_SL_NS4_8TiledMMAINS4_8MMA_AtomIJNS4_4SM904GMMA26MMA_64x256x16_F32F16F16_SSILNSP_5MajorE0ELSR_0ELNSP_7ScaleInE1ELSS_1EEEEEENS4_6LayoutISD_NS5_IJSC_NSA_ILi0EEESW_EEEEENS5_IJNS4_10UnderscoreESZ_SZ_EEEEENS4_13SM90_TMA_LOADENS4_14ComposedLayoutINS4_7SwizzleILi1ELi4ELi3EEENS4_18smem_ptr_flag_bitsILi16EEENSV_INS5_IJNSA_ILi8EEESI_EEENS5_IJSI_SC_EEEEEEEvNS4_8identityENS4_23SM90_TMA_LOAD_MULTICASTES1C_vS1D_EENS_8epilogue10collective6detail29Sm90TmaWarpSpecializedAdapterINS1H_15DefaultEpilogueISK_SL_SL_NS1G_6thread17LinearCombinationISK_Li1EffLNS1L_9ScaleType4KindE0ELNS_15FloatRoundStyleE2ESK_EENS1_15EpilogueDefaultEEEEEvvEEEEvNT_6ParamsE:
        .type           _ZN7cutlass13device_kernelINS_4gemm6kernel13GemmUniversalIN4cute5tupleIJiiiiEEENS1_10collective13CollectiveMmaINS1_34MainloopSm90TmaGmmaWarpSpecializedILi16ENS5_IJNS4_1CILi2EEENSA_ILi1EEESC_EEENS1_35KernelTmaWarpSpecializedCooperativeEEENS5_IJNSA_ILi192EEENSA_ILi256EEENSA_ILi16EEEEEENS_6half_tENS5_IJlSC_lEEESK_SL_NS4_8TiledMMAINS4_8MMA_AtomIJNS4_4SM904GMMA26MMA_64x256x16_F32F16F16_SSILNSP_5MajorE0ELSR_0ELNSP_7ScaleInE1ELSS_1EEEEEENS4_6LayoutISD_NS5_IJSC_NSA_ILi0EEESW_EEEEENS5_IJNS4_10UnderscoreESZ_SZ_EEEEENS4_13SM90_TMA_LOADENS4_14ComposedLayoutINS4_7SwizzleILi1ELi4ELi3EEENS4_18smem_ptr_flag_bitsILi16EEENSV_INS5_IJNSA_ILi8EEESI_EEENS5_IJSI_SC_EEEEEEEvNS4_8identityENS4_23SM90_TMA_LOAD_MULTICASTES1C_vS1D_EENS_8epilogue10collective6detail29Sm90TmaWarpSpecializedAdapterINS1H_15DefaultEpilogueISK_SL_SL_NS1G_6thread17LinearCombinationISK_Li1EffLNS1L_9ScaleType4KindE0ELNS_15FloatRoundStyleE2ESK_EENS1_15EpilogueDefaultEEEEEvvEEEEvNT_6ParamsE,@function
        .size           _ZN7cutlass13device_kernelINS_4gemm6kernel13GemmUniversalIN4cute5tupleIJiiiiEEENS1_10collective13CollectiveMmaINS1_34MainloopSm90TmaGmmaWarpSpecializedILi16ENS5_IJNS4_1CILi2EEENSA_ILi1EEESC_EEENS1_35KernelTmaWarpSpecializedCooperativeEEENS5_IJNSA_ILi192EEENSA_ILi256EEENSA_ILi16EEEEEENS_6half_tENS5_IJlSC_lEEESK_SL_NS4_8TiledMMAINS4_8MMA_AtomIJNS4_4SM904GMMA26MMA_64x256x16_F32F16F16_SSILNSP_5MajorE0ELSR_0ELNSP_7ScaleInE1ELSS_1EEEEEENS4_6LayoutISD_NS5_IJSC_NSA_ILi0EEESW_EEEEENS5_IJNS4_10UnderscoreESZ_SZ_EEEEENS4_13SM90_TMA_LOADENS4_14ComposedLayoutINS4_7SwizzleILi1ELi4ELi3EEENS4_18smem_ptr_flag_bitsILi16EEENSV_INS5_IJNSA_ILi8EEESI_EEENS5_IJSI_SC_EEEEEEEvNS4_8identityENS4_23SM90_TMA_LOAD_MULTICASTES1C_vS1D_EENS_8epilogue10collective6detail29Sm90TmaWarpSpecializedAdapterINS1H_15DefaultEpilogueISK_SL_SL_NS1G_6thread17LinearCombinationISK_Li1EffLNS1L_9ScaleType4KindE0ELNS_15FloatRoundStyleE2ESK_EENS1_15EpilogueDefaultEEEEEvvEEEEvNT_6ParamsE,(.L_x_604 - _ZN7cutlass13device_kernelINS_4gemm6kernel13GemmUniversalIN4cute5tupleIJiiiiEEENS1_10collective13CollectiveMmaINS1_34MainloopSm90TmaGmmaWarpSpecializedILi16ENS5_IJNS4_1CILi2EEENSA_ILi1EEESC_EEENS1_35KernelTmaWarpSpecializedCooperativeEEENS5_IJNSA_ILi192EEENSA_ILi256EEENSA_ILi16EEEEEENS_6half_tENS5_IJlSC_lEEESK_SL_NS4_8TiledMMAINS4_8MMA_AtomIJNS4_4SM904GMMA26MMA_64x256x16_F32F16F16_SSILNSP_5MajorE0ELSR_0ELNSP_7ScaleInE1ELSS_1EEEEEENS4_6LayoutISD_NS5_IJSC_NSA_ILi0EEESW_EEEEENS5_IJNS4_10UnderscoreESZ_SZ_EEEEENS4_13SM90_TMA_LOADENS4_14ComposedLayoutINS4_7SwizzleILi1ELi4ELi3EEENS4_18smem_ptr_flag_bitsILi16EEENSV_INS5_IJNSA_ILi8EEESI_EEENS5_IJSI_SC_EEEEEEEvNS4_8identityENS4_23SM90_TMA_LOAD_MULTICASTES1C_vS1D_EENS_8epilogue10collective6detail29Sm90TmaWarpSpecializedAdapterINS1H_15DefaultEpilogueISK_SL_SL_NS1G_6thread17LinearCombinationISK_Li1EffLNS1L_9ScaleType4KindE0ELNS_15FloatRoundStyleE2ESK_EENS1_15EpilogueDefaultEEEEEvvEEEEvNT_6ParamsE)
        .other          _ZN7cutlass13device_kernelINS_4gemm6kernel13GemmUniversalIN4cute5tupleIJiiiiEEENS1_10collective13CollectiveMmaINS1_34MainloopSm90TmaGmmaWarpSpecializedILi16ENS5_IJNS4_1CILi2EEENSA_ILi1EEESC_EEENS1_35KernelTmaWarpSpecializedCooperativeEEENS5_IJNSA_ILi192EEENSA_ILi256EEENSA_ILi16EEEEEENS_6half_tENS5_IJlSC_lEEESK_SL_NS4_8TiledMMAINS4_8MMA_AtomIJNS4_4SM904GMMA26MMA_64x256x16_F32F16F16_SSILNSP_5MajorE0ELSR_0ELNSP_7ScaleInE1ELSS_1EEEEEENS4_6LayoutISD_NS5_IJSC_NSA_ILi0EEESW_EEEEENS5_IJNS4_10UnderscoreESZ_SZ_EEEEENS4_13SM90_TMA_LOADENS4_14ComposedLayoutINS4_7SwizzleILi1ELi4ELi3EEENS4_18smem_ptr_flag_bitsILi16EEENSV_INS5_IJNSA_ILi8EEESI_EEENS5_IJSI_SC_EEEEEEEvNS4_8identityENS4_23SM90_TMA_LOAD_MULTICASTES1C_vS1D_EENS_8epilogue10collective6detail29Sm90TmaWarpSpecializedAdapterINS1H_15DefaultEpilogueISK_SL_SL_NS1G_6thread17LinearCombinationISK_Li1EffLNS1L_9ScaleType4KindE0ELNS_15FloatRoundStyleE2ESK_EENS1_15EpilogueDefaultEEEEEvvEEEEvNT_6ParamsE,@"STO_CUDA_ENTRY STV_DEFAULT"
_ZN7cutlass13device_kernelINS_4gemm6kernel13GemmUniversalIN4cute5tupleIJiiiiEEENS1_10collective13CollectiveMmaINS1_34MainloopSm90TmaGmmaWarpSpecializedILi16ENS5_IJNS4_1CILi2EEENSA_ILi1EEESC_EEENS1_35KernelTmaWarpSpecializedCooperativeEEENS5_IJNSA_ILi192EEENSA_ILi256EEENSA_ILi16EEEEEENS_6half_tENS5_IJlSC_lEEESK_SL_NS4_8TiledMMAINS4_8MMA_AtomIJNS4_4SM904GMMA26MMA_64x256x16_F32F16F16_SSILNSP_5MajorE0ELSR_0ELNSP_7ScaleInE1ELSS_1EEEEEENS4_6LayoutISD_NS5_IJSC_NSA_ILi0EEESW_EEEEENS5_IJNS4_10UnderscoreESZ_SZ_EEEEENS4_13SM90_TMA_LOADENS4_14ComposedLayoutINS4_7SwizzleILi1ELi4ELi3EEENS4_18smem_ptr_flag_bitsILi16EEENSV_INS5_IJNSA_ILi8EEESI_EEENS5_IJSI_SC_EEEEEEEvNS4_8identityENS4_23SM90_TMA_LOAD_MULTICASTES1C_vS1D_EENS_8epilogue10collective6detail29Sm90TmaWarpSpecializedAdapterINS1H_15DefaultEpilogueISK_SL_SL_NS1G_6thread17LinearCombinationISK_Li1EffLNS1L_9ScaleType4KindE0ELNS_15FloatRoundStyleE2ESK_EENS1_15EpilogueDefaultEEEEEvvEEEEvNT_6ParamsE:
[----:B------:R-:W0:Y:S02]  /*0000*/  LDC R1, c[0x0][0x28] ;  /* 0x00000a00ff017b82 */ /* 0x000e240000000800 */
[----:B0-----:R-:W-:Y:S01]  /*0010*/  VIADD R1, R1, 0xfffffd20 ;  /* 0xfffffd2001017836 */ /* 0x001fe20000000000 */
[----:B------:R-:W0:Y:S01]  /*0020*/  S2R R4, SR_TID.X ;  /* 0x0000000000047919 */ /* 0x000e220000002100 */
[----:B------:R-:W-:Y:S01]  /*0030*/  ELECT P0, URZ, PT ;  /* 0x00000000003f782f */ /* 0x000fe20003800000 */
[----:B------:R-:W-:Y:S01]  /*0040*/  BSSY B0, `(.L_x_0) ;  /* 0x0000015000007945 */ /* 0x000fe20003800000 */
[--C-:B0-----:R-:W-:Y:S02]  /*0050*/  SHF.R.U32.HI R0, RZ, 0x5, R4.reuse ;  /* 0x00000005ff007819 */ /* 0x101fe40000011604 */
[----:B------:R-:W-:-:S03]  /*0060*/  SHF.R.U32.HI R2, RZ, 0x7, R4 ;  /* 0x00000007ff027819 */ /* 0x000fc60000011604 */
[----:B------:R-:W0:Y:S04]  /*0070*/  SHFL.IDX PT, R3, R0, RZ, 0x1f ;  /* 0x00001fff00037589 */ /* 0x000e2800000e0000 */
[----:B------:R-:W1:Y:S01]  /*0080*/  SHFL.IDX PT, R2, R2, RZ, 0x1f ;  /* 0x00001fff02027589 */ /* 0x000e6200000e0000 */
[----:B0-----:R-:W-:Y:S02]  /*0090*/  R2UR UR4, R3 ;  /* 0x00000000030472ca */ /* 0x001fe400000e0000 */
[----:B-1----:R-:W-:-:S11]  /*00a0*/  R2UR UR6, R2 ;  /* 0x00000000020672ca */ /* 0x002fd600000e0000 */
[----:B------:R-:W-:Y:S02]  /*00b0*/  USHF.R.S32.HI UR5, URZ, 0x1f, UR4 ;  /* 0x0000001f3f057899 */ /* 0x000fe40008011404 */
[----:B------:R-:W-:Y:S02]  /*00c0*/  ISETP.NE.OR P0, PT, RZ, UR4, !P0 ;  /* 0x00000004ff007c0c */ /* 0x000fe4000c705670 */
[----:B------:R-:W-:-:S04]  /*00d0*/  ULEA.HI UR5, UR5, UR4, URZ, 0x2 ;  /* 0x0000000405057291 */ /* 0x000fc8000f8f103f */
[----:B------:R-:W-:-:S04]  /*00e0*/  ULOP3.LUT UR5, UR5, 0xfffffffc, URZ, 0xc0, !UPT ;  /* 0xfffffffc05057892 */ /* 0x000fc8000f8ec03f */
[----:B------:R-:W-:-:S03]  /*00f0*/  UIADD3 UR8, UR4, -UR5, URZ ;  /* 0x8000000504087290 */ /* 0x000fc6000fffe03f */
[----:B------:R-:W-:Y:S09]  /*0100*/  @P0 BRA `(.L_x_1) ;  /* 0x0000000000200947 */ /* 0x000ff20003800000 */
[----:B------:R-:W-:Y:S02]  /*0110*/  ULDC.64 UR4, c[0x0][0x198] ;  /* 0x0000660000047ab9 */ /* 0x000fe40000000a00 */
[----:B------:R-:W-:Y:S02]  /*0120*/  UIADD3 UR10, UP0, UR4, 0xf0, URZ ;  /* 0x000000f0040a7890 */ /* 0x000fe4000ff1e03f */
[----:B------:R-:W-:Y:S02]  /*0130*/  UIADD3 UR4, UP1, UR4, 0x1f0, URZ ;  /* 0x000001f004047890 */ /* 0x000fe4000ff3e03f */
[----:B------:R-:W-:Y:S02]  /*0140*/  UIADD3.X UR11, URZ, UR5, URZ, UP0, !UPT ;  /* 0x000000053f0b7290 */ /* 0x000fe400087fe43f */
[----:B------:R-:W-:-:S07]  /*0150*/  UIADD3.X UR5, URZ, UR5, URZ, UP1, !UPT ;  /* 0x000000053f057290 */ /* 0x000fce0008ffe43f */
[----:B------:R0:W-:Y:S02]  /*0160*/  UTMACCTL.PF [UR10] ;  /* 0x000000000a0079b9 */ /* 0x0001e40008040000 */
[----:B------:R0:W-:Y:S02]  /*0170*/  UTMACCTL.PF [UR4] ;  /* 0x00000000040079b9 */ /* 0x0001e40008040000 */
[----:B0-----:R-:W-:Y:S01]  /*0180*/  NOP ;  /* 0x0000000000007918 */ /* 0x001fe20000000000 */
.L_x_1:
[----:B------:R-:W-:Y:S05]  /*0190*/  BSYNC B0 ;  /* 0x0000000000007941 */ /* 0x000fea0003800000 */
.L_x_0:
[----:B------:R-:W0:Y:S01]  /*01a0*/  SHFL.IDX PT, R3, R0, RZ, 0x1f ;  /* 0x00001fff00037589 */ /* 0x000e2200000e0000 */
[----:B------:R-:W-:Y:S01]  /*01b0*/  UISETP.NE.AND UP0, UPT, UR8, 0x3, UPT ;  /* 0x000000030800788c */ /* 0x000fe2000bf05270 */
[----:B------:R-:W-:Y:S01]  /*01c0*/  ISETP.NE.AND P1, PT, RZ, UR6, PT ;  /* 0x00000006ff007c0c */ /* 0x000fe2000bf25270 */
[----:B------:R-:W-:Y:S02]  /*01d0*/  UIADD3 UR10, UR6, -0x1, URZ ;  /* 0xffffffff060a7890 */ /* 0x000fe4000fffe03f */
[----:B------:R-:W-:Y:S02]  /*01e0*/  UISETP.EQ.OR UP0, UPT, UR8, URZ, !UP0 ;  /* 0x0000003f0800728c */ /* 0x000fe4000c702670 */
[----:B------:R-:W-:Y:S02]  /*01f0*/  UISETP.GE.U32.AND UP1, UPT, UR10, 0x2, UPT ;  /* 0x000000020a00788c */ /* 0x000fe4000bf26070 */
[----:B------:R-:W-:-:S04]  /*0200*/  UISETP.EQ.AND UP0, UPT, UR6, URZ, UP0 ;  /* 0x0000003f0600728c */ /* 0x000fc80008702270 */
[----:B------:R-:W-:-:S04]  /*0210*/  USEL UR40, URZ, 0x1, !UP0 ;  /* 0x000000013f287887 */ /* 0x000fc8000c000000 */
[----:B------:R-:W-:Y:S01]  /*0220*/  USEL UR40, UR40, 0x2, UP1 ;  /* 0x0000000228287887 */ /* 0x000fe20008800000 */
[----:B0-----:R-:W-:-:S13]  /*0230*/  ISETP.NE.AND P0, PT, R3, RZ, PT ;  /* 0x000000ff0300720c */ /* 0x001fda0003f05270 */
[----:B------:R-:W-:Y:S05]  /*0240*/  @P0 BRA `(.L_x_2) ;  /* 0x0000000000c40947 */ /* 0x000fea0003800000 */
[----:B------:R-:W-:Y:S01]  /*0250*/  ELECT P0, URZ, PT ;  /* 0x00000000003f782f */ /* 0x000fe20003800000 */
[----:B------:R-:W-:-:S12]  /*0260*/  BSSY B0, `(.L_x_2) ;  /* 0x000002f000007945 */ /* 0x000fd80003800000 */
[----:B------:R-:W-:Y:S05]  /*0270*/  @!P0 BRA `(.L_x_3) ;  /* 0x0000000000b48947 */ /* 0x000fea0003800000 */
[----:B------:R-:W0:Y:S01]  /*0280*/  S2UR UR9, SR_CgaCtaId ;  /* 0x00000000000979c3 */ /* 0x000e220000008800 */
[----:B------:R-:W-:Y:S01]  /*0290*/  UMOV UR4, 0x400 ;  /* 0x0000040000047882 */ /* 0x000fe20000000000 */
[----:B------:R-:W-:Y:S01]  /*02a0*/  UMOV UR5, 0x1 ;  /* 0x0000000100057882 */ /* 0x000fe20000000000 */
[----:B------:R-:W-:Y:S02]  /*02b0*/  UMOV UR6, 0x4 ;  /* 0x0000000400067882 */ /* 0x000fe40000000000 */
[----:B------:R-:W-:-:S04]  /*02c0*/  UIADD3 UR6, -UR6, 0x100000, URZ ;  /* 0x0010000006067890 */ /* 0x000fc8000fffe13f */
[----:B------:R-:W-:Y:S02]  /*02d0*/  USHF.L.U32 UR7, UR6, 0xb, URZ ;  /* 0x0000000b06077899 */ /* 0x000fe4000800063f */
[----:B------:R-:W-:Y:S02]  /*02e0*/  USHF.L.U32 UR6, UR6, 0x1, URZ ;  /* 0x0000000106067899 */ /* 0x000fe4000800063f */
[----:B0-----:R-:W-:Y:S02]  /*02f0*/  ULEA UR9, UR9, UR4, 0x18 ;  /* 0x0000000409097291 */ /* 0x001fe4000f8ec03f */
[----:B------:R-:W-:-:S04]  /*0300*/  UIADD3 UR4, -UR5, 0x100000, URZ ;  /* 0x0010000005047890 */ /* 0x000fc8000fffe13f */
[----:B------:R-:W-:Y:S02]  /*0310*/  USHF.L.U32 UR5, UR4, 0xb, URZ ;  /* 0x0000000b04057899 */ /* 0x000fe4000800063f */
[----:B------:R-:W-:Y:S01]  /*0320*/  USHF.L.U32 UR4, UR4, 0x1, URZ ;  /* 0x0000000104047899 */ /* 0x000fe2000800063f */
[----:B------:R-:W0:Y:S11]  /*0330*/  FENCE.VIEW.ASYNC.S ;  /* 0x00000000000073c6 */ /* 0x000e360000000000 */
[----:B0-----:R0:W1:Y:S01]  /*0340*/  SYNCS.EXCH.64 URZ, [UR9], UR4 ;  /* 0x00000004093f75b2 */ /* 0x0010620008000100 */
[----:B------:R0:W2:Y:S01]  /*0350*/  SYNCS.EXCH.64 URZ, [UR9+0x80], UR6 ;  /* 0x00008006093f75b2 */ /* 0x0000a20008000100 */
[----:B------:R0:W3:Y:S01]  /*0360*/  SYNCS.EXCH.64 URZ, [UR9+0x8], UR4 ;  /* 0x00000804093f75b2 */ /* 0x0000e20008000100 */
[----:B------:R0:W4:Y:S01]  /*0370*/  SYNCS.EXCH.64 URZ, [UR9+0x88], UR6 ;  /* 0x00008806093f75b2 */ /* 0x0001220008000100 */
[----:B------:R0:W0:Y:S01]  /*0380*/  SYNCS.EXCH.64 URZ, [UR9+0x10], UR4 ;  /* 0x00001004093f75b2 */ /* 0x0000220008000100 */
        /* <DEDUP_REMOVED lines=27> */
[----:B-1234-:R-:W-:Y:S01]  /*0540*/  NOP ;  /* 0x0000000000007918 */ /* 0x01efe20000000000 */
.L_x_3:
[----:B0-----:R-:W-:Y:S05]  /*0550*/  BSYNC B0 ;  /* 0x0000000000007941 */ /* 0x001fea0003800000 */
.L_x_2:
[----:B------:R-:W-:Y:S01]  /*0560*/  SHF.R.S32.HI R2, RZ, 0x1f, R4 ;  /* 0x0000001fff027819 */ /* 0x000fe20000011404 */
[----:B------:R-:W0:Y:S01]  /*0570*/  SHFL.IDX PT, R0, R0, RZ, 0x1f ;  /* 0x00001fff00007589 */ /* 0x000e2200000e0000 */
[----:B------:R-:W1:Y:S01]  /*0580*/  S2UR UR9, SR_CTAID.X ;  /* 0x00000000000979c3 */ /* 0x000e620000002500 */
[----:B------:R-:W-:Y:S02]  /*0590*/  ELECT P0, URZ, PT ;  /* 0x00000000003f782f */ /* 0x000fe40003800000 */
[----:B------:R-:W-:Y:S01]  /*05a0*/  LEA.HI R2, R2, R4, RZ, 0x7 ;  /* 0x0000000402027211 */ /* 0x000fe200078f38ff */
[----:B------:R-:W-:Y:S01]  /*05b0*/  ULDC UR4, c[0x0][0x150] ;  /* 0x0000540000047ab9 */ /* 0x000fe20000000800 */
[----:B------:R-:W-:Y:S01]  /*05c0*/  SHF.R.S32.HI R6, RZ, 0x1f, R3 ;  /* 0x0000001fff067819 */ /* 0x000fe20000011403 */
[----:B------:R-:W-:Y:S01]  /*05d0*/  NOP ;  /* 0x0000000000007918 */ /* 0x000fe20000000000 */
[----:B------:R-:W-:Y:S01]  /*05e0*/  LOP3.LUT R2, R2, 0xffffff80, RZ, 0xc0, !PT ;  /* 0xffffff8002027812 */ /* 0x000fe200078ec0ff */
[----:B------:R-:W-:Y:S01]  /*05f0*/  NOP ;  /* 0x0000000000007918 */ /* 0x000fe20000000000 */
[----:B------:R-:W-:Y:S01]  /*0600*/  LEA.HI R6, R6, R3, RZ, 0x2 ;  /* 0x0000000306067211 */ /* 0x000fe200078f10ff */
[----:B------:R-:W2:Y:S01]  /*0610*/  LDC R8, c[0x0][0x144] ;  /* 0x00005100ff087b82 */ /* 0x000ea20000000800 */
[----:B------:R-:W-:-:S02]  /*0620*/  IMAD.MOV.U32 R17, RZ, RZ, 0x1 ;  /* 0x00000001ff117424 */ /* 0x000fc400078e00ff */
[----:B------:R-:W-:Y:S01]  /*0630*/  IMAD.IADD R4, R4, 0x1, -R2 ;  /* 0x0000000104047824 */ /* 0x000fe200078e0a02 */
[----:B------:R-:W-:Y:S01]  /*0640*/  LOP3.LUT R6, R6, 0x3ffffffc, RZ, 0xc0, !PT ;  /* 0x3ffffffc06067812 */ /* 0x000fe200078ec0ff */
[----:B------:R-:W3:Y:S03]  /*0650*/  S2R R2, SR_CTAID.Y ;  /* 0x0000000000027919 */ /* 0x000ee60000002600 */
[----:B------:R-:W-:Y:S01]  /*0660*/  SHF.R.S32.HI R5, RZ, 0x1f, R4 ;  /* 0x0000001fff057819 */ /* 0x000fe20000011404 */
[----:B------:R-:W-:Y:S01]  /*0670*/  IMAD.IADD R6, R3, 0x1, -R6 ;  /* 0x0000000103067824 */ /* 0x000fe200078e0a06 */
[----:B------:R-:W4:Y:S02]  /*0680*/  LDC R11, c[0x0][0x148] ;  /* 0x00005200ff0b7b82 */ /* 0x000f240000000800 */
[----:B------:R-:W-:Y:S02]  /*0690*/  LEA.HI R5, R5, R4, RZ, 0x3 ;  /* 0x0000000405057211 */ /* 0x000fe400078f18ff */
[----:B0-----:R-:W-:-:S02]  /*06a0*/  ISETP.NE.OR P0, PT, R0, RZ, !P0 ;  /* 0x000000ff0000720c */ /* 0x001fc40004705670 */
[--C-:B------:R-:W-:Y:S02]  /*06b0*/  SHF.R.S32.HI R0, RZ, 0x3, R5.reuse ;  /* 0x00000003ff007819 */ /* 0x100fe40000011405 */
[----:B------:R-:W-:Y:S02]  /*06c0*/  SHF.R.S32.HI R5, RZ, 0x1f, R5 ;  /* 0x0000001fff057819 */ /* 0x000fe40000011405 */
[----:B-1----:R-:W-:Y:S02]  /*06d0*/  I2FP.F32.U32 R7, UR9 ;  /* 0x0000000900077c45 */ /* 0x002fe40008201000 */
[----:B------:R-:W-:-:S03]  /*06e0*/  LEA.HI R5, R5, R0, RZ, 0x2 ;  /* 0x0000000005057211 */ /* 0x000fc600078f10ff */
[----:B------:R-:W-:Y:S01]  /*06f0*/  FMUL R7, R7, UR4 ;  /* 0x0000000407077c20 */ /* 0x000fe20008400000 */
[----:B------:R-:W-:Y:S01]  /*0700*/  LOP3.LUT R5, R5, 0xfffffffc, RZ, 0xc0, !PT ;  /* 0xfffffffc05057812 */ /* 0x000fe200078ec0ff */
[----:B------:R-:W-:Y:S01]  /*0710*/  VOTEU.ALL UP0, P0 ;  /* 0x00000000003f7886 */ /* 0x000fe20000000000 */
[----:B------:R-:W-:Y:S01]  /*0720*/  ULDC UR4, c[0x0][0x154] ;  /* 0x0000550000047ab9 */ /* 0x000fe20000000800 */
[----:B------:R-:W-:Y:S02]  /*0730*/  VOTEU.ALL UP1, P0 ;  /* 0x00000000003f7886 */ /* 0x000fe40000020000 */
[----:B------:R-:W0:Y:S01]  /*0740*/  F2I.U32.TRUNC.NTZ R7, R7 ;  /* 0x0000000700077305 */ /* 0x000e22000020f000 */
[----:B------:R-:W-:Y:S01]  /*0750*/  IMAD.IADD R5, R0, 0x1, -R5 ;  /* 0x0000000100057824 */ /* 0x000fe200078e0a05 */
[----:B------:R-:W1:Y:S01]  /*0760*/  @!UP0 S2UR UR7, SR_CgaCtaId ;  /* 0x00000000000789c3 */ /* 0x000e620000008800 */
[----:B------:R-:W-:Y:S02]  /*0770*/  @!UP0 UMOV UR6, 0x400 ;  /* 0x0000040000068882 */ /* 0x000fe40000000000 */
[----:B------:R-:W-:Y:S01]  /*0780*/  IMAD R5, R6, 0x4, R5 ;  /* 0x0000000406057824 */ /* 0x000fe200078e0205 */
[----:B---3--:R-:W-:-:S03]  /*0790*/  I2FP.F32.U32 R9, R2 ;  /* 0x0000000200097245 */ /* 0x008fc60000201000 */
[C---:B------:R-:W-:Y:S01]  /*07a0*/  IMAD.SHL.U32 R154, R5.reuse, 0x4, RZ ;  /* 0x00000004059a7824 */ /* 0x040fe200078e00ff */
[----:B------:R-:W-:Y:S01]  /*07b0*/  LEA.HI R0, R5, R5, RZ, 0x1 ;  /* 0x0000000505007211 */ /* 0x000fe200078f08ff */
[----:B------:R-:W-:Y:S01]  /*07c0*/  FMUL R9, R9, UR4 ;  /* 0x0000000409097c20 */ /* 0x000fe20008400000 */
[----:B------:R-:W-:Y:S02]  /*07d0*/  UMOV UR4, 0x20 ;  /* 0x0000002000047882 */ /* 0x000fe40000000000 */
[----:B------:R-:W-:Y:S01]  /*07e0*/  LOP3.LUT R6, R0, 0xfffffffe, RZ, 0xc0, !PT ;  /* 0xfffffffe00067812 */ /* 0x000fe200078ec0ff */
[----:B0-----:R-:W-:Y:S01]  /*07f0*/  IMAD.MOV R13, RZ, RZ, -R7 ;  /* 0x000000ffff0d7224 */ /* 0x001fe200078e0a07 */
[----:B------:R-:W-:Y:S01]  /*0800*/  LOP3.LUT R154, R5, 0xc, R154, 0x78, !PT ;  /* 0x0000000c059a7812 */ /* 0x000fe200078e789a */
[----:B------:R-:W0:Y:S01]  /*0810*/  F2I.U32.TRUNC.NTZ R9, R9 ;  /* 0x0000000900097305 */ /* 0x000e22000020f000 */
[----:B------:R-:W-:-:S04]  /*0820*/  @!UP0 UIADD3 UR4, -UR4, 0x100000, URZ ;  /* 0x0010000004048890 */ /* 0x000fc8000fffe13f */
[----:B------:R-:W-:Y:S02]  /*0830*/  @!UP0 USHF.L.U32 UR5, UR4, 0xb, URZ ;  /* 0x0000000b04058899 */ /* 0x000fe4000800063f */
[----:B------:R-:W-:Y:S01]  /*0840*/  @!UP0 USHF.L.U32 UR4, UR4, 0x1, URZ ;  /* 0x0000000104048899 */ /* 0x000fe2000800063f */
[----:B--2---:R-:W-:Y:S02]  /*0850*/  IMAD R0, R8, R13, UR9 ;  /* 0x0000000908007e24 */ /* 0x004fe4000f8e020d */
[----:B------:R-:W-:-:S05]  /*0860*/  IMAD.IADD R7, R5, 0x1, -R6 ;  /* 0x0000000105077824 */ /* 0x000fca00078e0a06 */
[----:B------:R-:W-:Y:S01]  /*0870*/  ISETP.NE.AND P2, PT, R7, R0, PT ;  /* 0x000000000700720c */ /* 0x000fe20003f45270 */
[----:B-1----:R-:W-:Y:S01]  /*0880*/  @!UP0 ULEA UR6, UR7, UR6, 0x18 ;  /* 0x0000000607068291 */ /* 0x002fe2000f8ec03f */
[----:B------:R-:W1:Y:S01]  /*0890*/  LDC R7, c[0x0][0x140] ;  /* 0x00005000ff077b82 */ /* 0x000e620000000800 */
[----:B------:R-:W-:Y:S01]  /*08a0*/  VOTEU.ALL UP0, P0 ;  /* 0x00000000003f7886 */ /* 0x000fe20000000000 */
[----:B------:R-:W-:Y:S01]  /*08b0*/  LOP3.LUT P0, RZ, R4, 0x7, RZ, 0xc0, !PT ;  /* 0x0000000704ff7812 */ /* 0x000fe2000780c0ff */
[----:B0-----:R-:W-:-:S03]  /*08c0*/  IMAD.MOV R12, RZ, RZ, -R9 ;  /* 0x000000ffff0c7224 */ /* 0x001fc600078e0a09 */
[----:B------:R-:W-:Y:S01]  /*08d0*/  ISETP.LT.U32.AND P0, PT, R154, 0x2, !P0 ;  /* 0x000000029a00780c */ /* 0x000fe20004701070 */
[----:B----4-:R-:W-:-:S03]  /*08e0*/  IMAD R6, R11, R12, R2 ;  /* 0x0000000c0b067224 */ /* 0x010fc600078e0202 */
[----:B------:R-:W-:Y:S01]  /*08f0*/  SEL R4, RZ, 0x1, !P0 ;  /* 0x00000001ff047807 */ /* 0x000fe20004000000 */
[----:B------:R-:W0:Y:S02]  /*0900*/  FENCE.VIEW.ASYNC.S ;  /* 0x00000000000073c6 */ /* 0x000e240000000000 */
[----:B0-----:R0:W2:Y:S01]  /*0910*/  @!UP0 SYNCS.EXCH.64 URZ, [UR6+0x110], UR4 ;  /* 0x00011004063f85b2 */ /* 0x0010a20008000100 */
[----:B------:R-:W-:-:S04]  /*0920*/  @P2 LEA.HI R5, R154, R154, RZ, 0x1 ;  /* 0x0000009a9a052211 */ /* 0x000fc800078f08ff */
[----:B------:R-:W-:-:S04]  /*0930*/  @P2 SHF.R.S32.HI R5, RZ, 0x1, R5 ;  /* 0x00000001ff052819 */ /* 0x000fc80000011405 */
[----:B------:R-:W-:Y:S02]  /*0940*/  @P2 ISETP.NE.AND P3, PT, R5, R6, PT ;  /* 0x000000060500220c */ /* 0x000fe40003f65270 */
[----:B-1----:R-:W-:Y:S02]  /*0950*/  ISETP.EQ.U32.AND P4, PT, R7, 0x1, PT ;  /* 0x000000010700780c */ /* 0x002fe40003f82070 */
[----:B------:R-:W-:Y:S01]  /*0960*/  @P2 SEL R17, RZ, 0x1, P3 ;  /* 0x00000001ff112807 */ /* 0x000fe20001800000 */
[----:B------:R0:W1:Y:S01]  /*0970*/  @!UP1 SYNCS.EXCH.64 URZ, [UR6+0x118], UR4 ;  /* 0x00011804063f95b2 */ /* 0x0000620008000100 */
[----:B------:R-:W-:Y:S02]  /*0980*/  NOP ;  /* 0x0000000000007918 */ /* 0x000fe40000000000 */
[----:B------:R-:W-:-:S07]  /*0990*/  LOP3.LUT R17, R17, R4, RZ, 0xc0, !PT ;  /* 0x0000000411117212 */ /* 0x000fce00078ec0ff */
[----:B0-2---:R-:W-:Y:S05]  /*09a0*/  @!P4 BRA `(.L_x_4) ;  /* 0x000000000008c947 */ /* 0x005fea0003800000 */
[----:B-1----:R-:W-:Y:S01]  /*09b0*/  UCGABAR_ARV ;  /* 0x00000000000079c7 */ /* 0x002fe20008000000 */
[----:B------:R-:W-:Y:S05]  /*09c0*/  BRA `(.L_x_5) ;  /* 0x0000000000047947 */ /* 0x000fea0003800000 */
.L_x_4:
[----:B-1----:R-:W-:Y:S01]  /*09d0*/  NOP ;  /* 0x0000000000007918 */ /* 0x002fe20000000000 */
.L_x_5:
[----:B------:R-:W0:Y:S01]  /*09e0*/  LDC R4, c[0x0][0x65c] ;  /* 0x00019700ff047b82 */ /* 0x000e220000000800 */
[----:B------:R-:W-:Y:S01]  /*09f0*/  IMAD.MOV.U32 R5, RZ, RZ, RZ ;  /* 0x000000ffff057224 */ /* 0x000fe200078e00ff */
[----:B0-----:R-:W-:Y:S01]  /*0a00*/  ISETP.NE.AND P2, PT, R4, 0x1, PT ;  /* 0x000000010400780c */ /* 0x001fe20003f45270 */
[----:B------:R-:W-:-:S12]  /*0a10*/  IMAD.U32 R4, RZ, RZ, UR9 ;  /* 0x00000009ff047e24 */ /* 0x000fd8000f8e00ff */
[----:B------:R-:W0:Y:S01]  /*0a20*/  @P2 LDC R7, c[0x0][0x10] ;  /* 0x00000400ff072b82 */ /* 0x000e220000000800 */
[----:B------:R-:W-:Y:S02]  /*0a30*/  @P2 IMAD.MOV.U32 R3, RZ, RZ, RZ ;  /* 0x000000ffff032224 */ /* 0x000fe400078e00ff */
[----:B------:R-:W-:-:S05]  /*0a40*/  @P2 IMAD.MOV.U32 R13, RZ, RZ, RZ ;  /* 0x000000ffff0d2224 */ /* 0x000fca00078e00ff */
[----:B------:R-:W1:Y:S01]  /*0a50*/  @!P2 LDC R9, c[0x0][0xc] ;  /* 0x00000300ff09ab82 */ /* 0x000e620000000800 */
[----:B0-----:R-:W-:-:S04]  /*0a60*/  @P2 IMAD.WIDE.U32 R6, R7, UR9, R2 ;  /* 0x0000000907062c25 */ /* 0x001fc8000f8e0002 */
[----:B------:R-:W-:Y:S02]  /*0a70*/  @P2 IMAD.MOV.U32 R23, RZ, RZ, R6 ;  /* 0x000000ffff172224 */ /* 0x000fe400078e0006 */
[----:B------:R-:W-:Y:S02]  /*0a80*/  @P2 IMAD.IADD R24, R7, 0x1, R13 ;  /* 0x0000000107182824 */ /* 0x000fe400078e020d */
[----:B-1----:R-:W-:-:S04]  /*0a90*/  @!P2 IMAD.WIDE.U32 R4, R2, R9, R4 ;  /* 0x000000090204a225 */ /* 0x002fc800078e0004 */
[----:B------:R-:W-:Y:S02]  /*0aa0*/  @!P2 IMAD.MOV.U32 R23, RZ, RZ, R4 ;  /* 0x000000ffff17a224 */ /* 0x000fe400078e0004 */
[----:B------:R-:W-:-:S03]  /*0ab0*/  @!P2 IMAD.MOV.U32 R24, RZ, RZ, R5 ;  /* 0x000000ffff18a224 */ /* 0x000fc600078e0005 */
[----:B------:R0:W-:Y:S04]  /*0ac0*/  STL [R1+0x204], R23 ;  /* 0x0002041701007387 */ /* 0x0001e80000100800 */
[----:B------:R0:W-:Y:S01]  /*0ad0*/  STL [R1+0x200], R24 ;  /* 0x0002001801007387 */ /* 0x0001e20000100800 */
[----:B------:R-:W-:Y:S05]  /*0ae0*/  @!P4 BRA `(.L_x_6) ;  /* 0x00000000000cc947 */ /* 0x000fea0003800000 */
[----:B------:R-:W-:Y:S01]  /*0af0*/  UCGABAR_WAIT ;  /* 0x0000000000007dc7 */ /* 0x000fe20008000000 */
[----:B------:R-:W-:Y:S01]  /*0b00*/  CCTL.IVALL ;  /* 0x00000000ff00798f */ /* 0x000fe20002000000 */
[----:B------:R-:W-:Y:S05]  /*0b10*/  BRA `(.L_x_7) ;  /* 0x0000000000047947 */ /* 0x000fea0003800000 */
.L_x_6:
[----:B------:R-:W-:Y:S06]  /*0b20*/  BAR.SYNC.DEFER_BLOCKING 0x0 ;  /* 0x0000000000007b1d */ /* 0x000fec0000010000 */
.L_x_7:
[----:B------:R-:W-:Y:S05]  /*0b30*/  @!P1 BRA `(.L_x_8) ;  /* 0x0000012c00e89947 */ /* 0x000fea0003800000 */
[----:B------:R-:W-:-:S06]  /*0b40*/  UISETP.GT.U32.AND UP0, UPT, UR10, 0x1, UPT ;  /* 0x000000010a00788c */ /* 0x000fcc000bf04070 */
[----:B------:R-:W-:-:S13]  /*0b50*/  PLOP3.LUT P0, PT, PT, PT, UP0, 0x80, 0x0 ;  /* 0x000000000000781c */ /* 0x000fda0003f0f008 */
[----:B------:R-:W-:Y:S05]  /*0b60*/  @P0 EXIT ;  /* 0x000000000000094d */ /* 0x000fea0003800000 */
[----:B------:R-:W-:Y:S01]  /*0b70*/  ULDC.64 UR4, c[0x0][0x650] ;  /* 0x0001940000047ab9 */ /* 0x000fe20000000a00 */
[----:B------:R-:W-:Y:S01]  /*0b80*/  UMOV UR43, 0xffffffff ;  /* 0xffffffff002b7882 */ /* 0x000fe20000000000 */
[----:B------:R-:W-:Y:S01]  /*0b90*/  ISETP.GE.U32.AND P0, PT, R23, UR4, PT ;  /* 0x0000000417007c0c */ /* 0x000fe2000bf06070 */
[----:B------:R-:W-:Y:S01]  /*0ba0*/  IMAD.MOV.U32 R22, RZ, RZ, -0x1 ;  /* 0xffffffffff167424 */ /* 0x000fe200078e00ff */
[----:B------:R-:W-:Y:S01]  /*0bb0*/  PRMT R6, RZ, 0x7610, R6 ;  /* 0x00007610ff067816 */ /* 0x000fe20000000006 */
[----:B------:R-:W-:Y:S01]  /*0bc0*/  IMAD.MOV.U32 R18, RZ, RZ, -0x1 ;  /* 0xffffffffff127424 */ /* 0x000fe200078e00ff */
[----:B------:R-:W-:-:S13]  /*0bd0*/  ISETP.GE.U32.AND.EX P0, PT, R24, UR5, PT, P0 ;  /* 0x0000000518007c0c */ /* 0x000fda000bf06100 */
[----:B------:R-:W-:Y:S05]  /*0be0*/  @P0 BRA `(.L_x_9) ;  /* 0x0000000400300947 */ /* 0x000fea0003800000 */
[----:B------:R-:W1:Y:S01]  /*0bf0*/  LDC.64 R14, c[0x0][0x628] ;  /* 0x00018a00ff0e7b82 */ /* 0x000e620000000a00 */
[----:B------:R-:W-:Y:S02]  /*0c00*/  IMAD.MOV.U32 R4, RZ, RZ, R23 ;  /* 0x000000ffff047224 */ /* 0x000fe400078e0017 */
[----:B------:R-:W-:-:S05]  /*0c10*/  IMAD.MOV.U32 R5, RZ, RZ, R24 ;  /* 0x000000ffff057224 */ /* 0x000fca00078e0018 */
[----:B------:R-:W2:Y:S08]  /*0c20*/  LDC R10, c[0x0][0x630] ;  /* 0x00018c00ff0a7b82 */ /* 0x000eb00000000800 */
[----:B------:R-:W3:Y:S01]  /*0c30*/  LDC.64 R18, c[0x0][0x620] ;  /* 0x00018800ff127b82 */ /* 0x000ee20000000a00 */
[----:B-1----:R-:W-:-:S04]  /*0c40*/  ISETP.NE.U32.AND P0, PT, R14, RZ, PT ;  /* 0x000000ff0e00720c */ /* 0x002fc80003f05070 */
[----:B------:R-:W-:-:S13]  /*0c50*/  ISETP.NE.AND.EX P0, PT, R15, RZ, PT, P0 ;  /* 0x000000ff0f00720c */ /* 0x000fda0003f05300 */
[----:B--23--:R-:W-:Y:S05]  /*0c60*/  @!P0 BRA `(.L_x_10) ;  /* 0x0000000000288947 */ /* 0x00cfea0003800000 */
[----:B------:R-:W1:Y:S02]  /*0c70*/  LDC R9, c[0x0][0x634] ;  /* 0x00018d00ff097b82 */ /* 0x000e640000000800 */
[----:B-1----:R-:W-:-:S05]  /*0c80*/  IADD3 R9, P0, R23, R9, RZ ;  /* 0x0000000917097210 */ /* 0x002fca0007f1e0ff */
[----:B------:R-:W-:-:S04]  /*0c90*/  IMAD.X R13, RZ, RZ, R24, P0 ;  /* 0x000000ffff0d7224 */ /* 0x000fc800000e0618 */
[----:B------:R-:W-:-:S04]  /*0ca0*/  IMAD.WIDE.U32 R4, R13, R14, RZ ;  /* 0x0000000e0d047225 */ /* 0x000fc800078e00ff */
[----:B------:R-:W-:-:S04]  /*0cb0*/  IMAD.WIDE.U32 R6, P0, R9, R15, R4 ;  /* 0x0000000f09067225 */ /* 0x000fc80007800004 */
[----:B------:R-:W-:-:S04]  /*0cc0*/  IMAD.WIDE.U32 R4, R9, R14, RZ ;  /* 0x0000000e09047225 */ /* 0x000fc800078e00ff */
[----:B------:R-:W-:Y:S01]  /*0cd0*/  IMAD.X R9, RZ, RZ, RZ, P0 ;  /* 0x000000ffff097224 */ /* 0x000fe200000e06ff */
[----:B------:R-:W-:Y:S01]  /*0ce0*/  IADD3 RZ, P0, R5, R6, RZ ;  /* 0x0000000605ff7210 */ /* 0x000fe20007f1e0ff */
[----:B------:R-:W-:-:S04]  /*0cf0*/  IMAD.MOV.U32 R8, RZ, RZ, R7 ;  /* 0x000000ffff087224 */ /* 0x000fc800078e0007 */
[----:B------:R-:W-:-:S08]  /*0d00*/  IMAD.WIDE.U32.X R4, R13, R15, R8, P0 ;  /* 0x0000000f0d047225 */ /* 0x000fd000000e0408 */
.L_x_10:
[----:B------:R-:W1:Y:S01]  /*0d10*/  LDC.64 R20, c[0x0][0x640] ;  /* 0x00019000ff147b82 */ /* 0x000e620000000a00 */
[-C--:B------:R-:W-:Y:S01]  /*0d20*/  SHF.R.U64 R22, R4, R10.reuse, R5 ;  /* 0x0000000a04167219 */ /* 0x080fe20000001205 */
[----:B------:R-:W-:Y:S01]  /*0d30*/  IMAD.MOV.U32 R4, RZ, RZ, R23 ;  /* 0x000000ffff047224 */ /* 0x000fe200078e0017 */
[----:B------:R-:W-:Y:S01]  /*0d40*/  SHF.R.U32.HI R3, RZ, R10, R5 ;  /* 0x0000000aff037219 */ /* 0x000fe20000011605 */
[----:B------:R-:W-:Y:S01]  /*0d50*/  IMAD.MOV.U32 R5, RZ, RZ, R24 ;  /* 0x000000ffff057224 */ /* 0x000fe200078e0018 */
[----:B------:R-:W-:Y:S01]  /*0d60*/  IADD3 R7, P0, RZ, -R22, RZ ;  /* 0x80000016ff077210 */ /* 0x000fe20007f1e0ff */
[----:B------:R-:W-:Y:S02]  /*0d70*/  IMAD R25, R11, R12, R2 ;  /* 0x0000000c0b197224 */ /* 0x000fe400078e0202 */
[----:B------:R-:W2:Y:S01]  /*0d80*/  LDC R8, c[0x0][0x618] ;  /* 0x00018600ff087b82 */ /* 0x000ea20000000800 */
[----:B------:R-:W-:Y:S02]  /*0d90*/  IMAD.MOV.U32 R11, RZ, RZ, 0x1 ;  /* 0x00000001ff0b7424 */ /* 0x000fe400078e00ff */
[----:B------:R-:W-:-:S02]  /*0da0*/  IMAD.X R3, RZ, RZ, ~R3, P0 ;  /* 0x000000ffff037224 */ /* 0x000fc400000e0e03 */
[----:B------:R-:W-:-:S03]  /*0db0*/  IMAD.WIDE.U32 R4, R7, R18, R4 ;  /* 0x0000001207047225 */ /* 0x000fc600078e0004 */
[----:B------:R-:W0:Y:S01]  /*0dc0*/  LDC R14, c[0x0][0x608] ;  /* 0x00018200ff0e7b82 */ /* 0x000e220000000800 */
[----:B------:R-:W-:-:S04]  /*0dd0*/  IMAD R6, R3, R18, RZ ;  /* 0x0000001203067224 */ /* 0x000fc800078e02ff */
[----:B------:R-:W-:-:S03]  /*0de0*/  IMAD R3, R7, R19, R6 ;  /* 0x0000001307037224 */ /* 0x000fc600078e0206 */
[----:B------:R-:W3:Y:S01]  /*0df0*/  LDC R16, c[0x0][0x658] ;  /* 0x00019600ff107b82 */ /* 0x000ee20000000800 */
[----:B------:R-:W-:Y:S01]  /*0e00*/  IMAD.IADD R3, R5, 0x1, R3 ;  /* 0x0000000105037824 */ /* 0x000fe200078e0203 */
[----:B-1----:R-:W-:Y:S01]  /*0e10*/  ISETP.NE.U32.AND P0, PT, R20, RZ, PT ;  /* 0x000000ff1400720c */ /* 0x002fe20003f05070 */
[----:B------:R-:W-:-:S03]  /*0e20*/  IMAD.MOV.U32 R5, RZ, RZ, -0x1 ;  /* 0xffffffffff057424 */ /* 0x000fc600078e00ff */
[----:B------:R-:W-:Y:S02]  /*0e30*/  ISETP.NE.AND.EX P0, PT, R21, RZ, PT, P0 ;  /* 0x000000ff1500720c */ /* 0x000fe40003f05300 */
[----:B------:R-:W1:Y:S01]  /*0e40*/  LDC R13, c[0x0][0x600] ;  /* 0x00018000ff0d7b82 */ /* 0x000e620000000800 */
[-CC-:B--2---:R-:W-:Y:S02]  /*0e50*/  SHF.R.U64 R10, R4, R8.reuse, R3.reuse ;  /* 0x00000008040a7219 */ /* 0x184fe40000001203 */
[----:B------:R-:W-:-:S05]  /*0e60*/  SHF.R.U32.HI R3, RZ, R8, R3 ;  /* 0x00000008ff037219 */ /* 0x000fca0000011603 */
[----:B------:R-:W2:Y:S01]  /*0e70*/  LDC R15, c[0x0][0x648] ;  /* 0x00019200ff0f7b82 */ /* 0x000ea20000000800 */
[-CC-:B0-----:R-:W-:Y:S02]  /*0e80*/  SHF.R.U64 R23, R10, R14.reuse, R3.reuse ;  /* 0x0000000e0a177219 */ /* 0x181fe40000001203 */
[----:B------:R-:W-:-:S05]  /*0e90*/  SHF.R.U32.HI R3, RZ, R14, R3 ;  /* 0x0000000eff037219 */ /* 0x000fca0000011603 */
[----:B------:R-:W0:Y:S01]  /*0ea0*/  LDC R19, c[0x0][0x638] ;  /* 0x00018e00ff137b82 */ /* 0x000e220000000800 */
[-C--:B---3--:R-:W-:Y:S02]  /*0eb0*/  SHF.L.U32 R2, R5, R16.reuse, RZ ;  /* 0x0000001005027219 */ /* 0x088fe400000006ff */
[--C-:B------:R-:W-:Y:S02]  /*0ec0*/  SHF.R.U64 R12, R23, R16, R3.reuse ;  /* 0x00000010170c7219 */ /* 0x100fe40000001203 */
[----:B------:R-:W-:Y:S02]  /*0ed0*/  LOP3.LUT R8, RZ, R2, RZ, 0x33, !PT ;  /* 0x00000002ff087212 */ /* 0x000fe400078e33ff */
[----:B------:R-:W-:Y:S01]  /*0ee0*/  SHF.R.U32.HI R3, RZ, R16, R3 ;  /* 0x00000010ff037219 */ /* 0x000fe20000011603 */
[----:B------:R-:W3:Y:S01]  /*0ef0*/  LDC R18, c[0x0][0x610] ;  /* 0x00018400ff127b82 */ /* 0x000ee20000000800 */
[----:B------:R-:W-:Y:S01]  /*0f00*/  IMAD.MOV.U32 R2, RZ, RZ, R12 ;  /* 0x000000ffff027224 */ /* 0x000fe200078e000c */
[----:B------:R-:W-:Y:S06]  /*0f10*/  @!P0 BRA `(.L_x_11) ;  /* 0x0000000000288947 */ /* 0x000fec0003800000 */
[----:B------:R-:W4:Y:S02]  /*0f20*/  LDC R7, c[0x0][0x64c] ;  /* 0x00019300ff077b82 */ /* 0x000f240000000800 */
[----:B----4-:R-:W-:-:S05]  /*0f30*/  IADD3 R7, P0, R12, R7, RZ ;  /* 0x000000070c077210 */ /* 0x010fca0007f1e0ff */
        /* <DEDUP_REMOVED lines=8> */
.L_x_11:
[----:B--2---:R-:W-:Y:S01]  /*0fc0*/  SHF.R.U64 R4, R2, R15, R3 ;  /* 0x0000000f02047219 */ /* 0x004fe20000001203 */
[----:B-1----:R-:W-:Y:S01]  /*0fd0*/  VIADD R5, R13, 0xffffffff ;  /* 0xffffffff0d057836 */ /* 0x002fe20000000000 */
[----:B------:R-:W-:Y:S02]  /*0fe0*/  SHF.L.U32 R2, R11, R16, RZ ;  /* 0x000000100b027219 */ /* 0x000fe400000006ff */
[----:B------:R-:W-:Y:S01]  /*0ff0*/  LOP3.LUT R3, R23, R8, RZ, 0xc0, !PT ;  /* 0x0000000817037212 */ /* 0x000fe200078ec0ff */
[----:B------:R-:W-:Y:S01]  /*1000*/  IMAD.MOV R6, RZ, RZ, -R4 ;  /* 0x000000ffff067224 */ /* 0x000fe200078e0a04 */
[----:B------:R-:W-:Y:S02]  /*1010*/  SEL R0, R0, R25, !P2 ;  /* 0x0000001900007207 */ /* 0x000fe40005000000 */
[----:B------:R-:W-:Y:S01]  /*1020*/  LOP3.LUT R5, R10, R5, RZ, 0xc0, !PT ;  /* 0x000000050a057212 */ /* 0x000fe200078ec0ff */
[----:B------:R-:W-:Y:S01]  /*1030*/  IMAD R3, R2, R4, R3 ;  /* 0x0000000402037224 */ /* 0x000fe200078e0203 */
[----:B------:R-:W-:Y:S01]  /*1040*/  R2UR UR43, R22 ;  /* 0x00000000162b72ca */ /* 0x000fe200000e0000 */
[----:B0-----:R-:W-:-:S02]  /*1050*/  IMAD R2, R6, R19, R12 ;  /* 0x0000001306027224 */ /* 0x001fc400078e020c */
[----:B---3--:R-:W-:Y:S02]  /*1060*/  IMAD R0, R3, R18, R0 ;  /* 0x0000001203007224 */ /* 0x008fe400078e0200 */
[----:B------:R-:W-:Y:S02]  /*1070*/  IMAD R3, R2, R13, R5 ;  /* 0x0000000d02037224 */ /* 0x000fe400078e0205 */
[----:B------:R-:W-:-:S03]  /*1080*/  IMAD.MOV.U32 R6, RZ, RZ, 0x1 ;  /* 0x00000001ff067424 */ /* 0x000fc600078e00ff */
[----:B------:R-:W-:Y:S02]  /*1090*/  SEL R18, R3, R0, !P2 ;  /* 0x0000000003127207 */ /* 0x000fe40005000000 */
[----:B------:R-:W-:-:S07]  /*10a0*/  SEL R22, R0, R3, !P2 ;  /* 0x0000000300167207 */ /* 0x000fce0005000000 */
.L_x_9:
[----:B------:R-:W-:-:S08]  /*10b0*/  NOP ;  /* 0x0000000000007918 */ /* 0x000fd00000000000 */
[----:B------:R-:W1:Y:S02]  /*10c0*/  USETMAXREG.TRY_ALLOC.CTAPOOL UP0, 0xe8 ;  /* 0x000000e8000079c8 */ /* 0x000e640008000600 */
[----:B-1----:R-:W-:-:S13]  /*10d0*/  PLOP3.LUT P0, PT, PT, PT, UP0, 0x80, 0x0 ;  /* 0x000000000000781c */ /* 0x002fda0003f0f008 */
[----:B------:R-:W-:Y:S05]  /*10e0*/  @!P0 BRA `(.L_x_9) ;  /* 0xfffffffc00f08947 */ /* 0x000fea000383ffff */
[----:B------:R-:W-:Y:S01]  /*10f0*/  ULDC.64 UR4, c[0x0][0x598] ;  /* 0x0001660000047ab9 */ /* 0x000fe20000000a00 */
[----:B------:R-:W-:Y:S01]  /*1100*/  ULDC.64 UR36, c[0x0][0x208] ;  /* 0x0000820000247ab9 */ /* 0x000fe20000000a00 */
[----:B------:R-:W-:-:S04]  /*1110*/  ISETP.NE.U32.AND P0, PT, RZ, UR4, PT ;  /* 0x00000004ff007c0c */ /* 0x000fc8000bf05070 */
[----:B------:R-:W-:-:S13]  /*1120*/  ISETP.NE.AND.EX P0, PT, RZ, UR5, PT, P0 ;  /* 0x00000005ff007c0c */ /* 0x000fda000bf05300 */
[----:B------:R-:W-:Y:S05]  /*1130*/  @!P0 BRA `(.L_x_12) ;  /* 0x00000000001c8947 */ /* 0x000fea0003800000 */
[----:B------:R-:W1:Y:S02]  /*1140*/  LDC.64 R2, c[0x0][0x598] ;  /* 0x00016600ff027b82 */ /* 0x000e640000000a00 */
[----:B-1----:R-:W2:Y:S02]  /*1150*/  LDG.E.64 R2, desc[UR36][R2.64] ;  /* 0x0000002402027981 */ /* 0x002ea4000c1e1b00 */
[----:B--2---:R-:W-:-:S04]  /*1160*/  ISETP.NE.U32.AND P0, PT, R2, RZ, PT ;  /* 0x000000ff0200720c */ /* 0x004fc80003f05070 */
[----:B------:R-:W-:-:S13]  /*1170*/  ISETP.NE.AND.EX P0, PT, R3, RZ, PT, P0 ;  /* 0x000000ff0300720c */ /* 0x000fda0003f05300 */
[----:B------:R-:W-:Y:S05]  /*1180*/  @!P0 BRA `(.L_x_12) ;  /* 0x0000000000088947 */ /* 0x000fea0003800000 */
[----:B------:R1:W5:Y:S01]  /*1190*/  LD.E R2, desc[UR36][R2.64] ;  /* 0x0000002402027980 */ /* 0x000362000c101900 */
[----:B------:R-:W-:Y:S05]  /*11a0*/  BRA `(.L_x_13) ;  /* 0x0000000000247947 */ /* 0x000fea0003800000 */
.L_x_12:
[----:B------:R-:W-:Y:S02]  /*11b0*/  ULDC.64 UR4, c[0x0][0x588] ;  /* 0x0001620000047ab9 */ /* 0x000fe40000000a00 */
[----:B------:R-:W-:-:S04]  /*11c0*/  ISETP.NE.U32.AND P0, PT, RZ, UR4, PT ;  /* 0x00000004ff007c0c */ /* 0x000fc8000bf05070 */
[----:B------:R-:W-:-:S13]  /*11d0*/  ISETP.NE.AND.EX P0, PT, RZ, UR5, PT, P0 ;  /* 0x00000005ff007c0c */ /* 0x000fda000bf05300 */
[----:B------:R-:W-:Y:S05]  /*11e0*/  @!P0 BRA `(.L_x_14) ;  /* 0x00000000000c8947 */ /* 0x000fea0003800000 */
[----:B------:R-:W1:Y:S02]  /*11f0*/  LDC.64 R2, c[0x0][0x588] ;  /* 0x00016200ff027b82 */ /* 0x000e640000000a00 */
[----:B-1----:R2:W5:Y:S01]  /*1200*/  LDG.E R2, desc[UR36][R2.64] ;  /* 0x0000002402027981 */ /* 0x002562000c1e1900 */
[----:B------:R-:W-:Y:S05]  /*1210*/  BRA `(.L_x_13) ;  /* 0x0000000000087947 */ /* 0x000fea0003800000 */
.L_x_14:
[----:B------:R-:W-:Y:S02]  /*1220*/  ULDC UR4, c[0x0][0x580] ;  /* 0x0001600000047ab9 */ /* 0x000fe40000000800 */
[----:B------:R-:W-:-:S07]  /*1230*/  IMAD.U32 R2, RZ, RZ, UR4 ;  /* 0x00000004ff027e24 */ /* 0x000fce000f8e00ff */
.L_x_13:
[----:B------:R-:W-:Y:S02]  /*1240*/  ULDC.64 UR4, c[0x0][0x5a0] ;  /* 0x0001680000047ab9 */ /* 0x000fe40000000a00 */
[----:B------:R-:W-:-:S04]  /*1250*/  ISETP.NE.U32.AND P0, PT, RZ, UR4, PT ;  /* 0x00000004ff007c0c */ /* 0x000fc8000bf05070 */
[----:B------:R-:W-:-:S13]  /*1260*/  ISETP.NE.AND.EX P0, PT, RZ, UR5, PT, P0 ;  /* 0x00000005ff007c0c */ /* 0x000fda000bf05300 */
[----:B------:R-:W-:Y:S05]  /*1270*/  @!P0 BRA `(.L_x_15) ;  /* 0x00000000001c8947 */ /* 0x000fea0003800000 */
[----:B------:R-:W3:Y:S02]  /*1280*/  LDC.64 R4, c[0x0][0x5a0] ;  /* 0x00016800ff047b82 */ /* 0x000ee40000000a00 */
[----:B---3--:R-:W3:Y:S02]  /*1290*/  LDG.E.64 R4, desc[UR36][R4.64] ;  /* 0x0000002404047981 */ /* 0x008ee4000c1e1b00 */
[----:B---3--:R-:W-:-:S04]  /*12a0*/  ISETP.NE.U32.AND P0, PT, R4, RZ, PT ;  /* 0x000000ff0400720c */ /* 0x008fc80003f05070 */
[----:B------:R-:W-:-:S13]  /*12b0*/  ISETP.NE.AND.EX P0, PT, R5, RZ, PT, P0 ;  /* 0x000000ff0500720c */ /* 0x000fda0003f05300 */
[----:B------:R-:W-:Y:S05]  /*12c0*/  @!P0 BRA `(.L_x_15) ;  /* 0x0000000000088947 */ /* 0x000fea0003800000 */
[----:B------:R3:W5:Y:S01]  /*12d0*/  LD.E R16, desc[UR36][R4.64] ;  /* 0x0000002404107980 */ /* 0x000762000c101900 */
[----:B------:R-:W-:Y:S05]  /*12e0*/  BRA `(.L_x_16) ;  /* 0x0000000000247947 */ /* 0x000fea0003800000 */
.L_x_15:
[----:B------:R-:W-:Y:S02]  /*12f0*/  ULDC.64 UR4, c[0x0][0x590] ;  /* 0x0001640000047ab9 */ /* 0x000fe40000000a00 */
[----:B------:R-:W-:-:S04]  /*1300*/  ISETP.NE.U32.AND P0, PT, RZ, UR4, PT ;  /* 0x00000004ff007c0c */ /* 0x000fc8000bf05070 */
[----:B------:R-:W-:-:S13]  /*1310*/  ISETP.NE.AND.EX P0, PT, RZ, UR5, PT, P0 ;  /* 0x00000005ff007c0c */ /* 0x000fda000bf05300 */
[----:B------:R-:W-:Y:S05]  /*1320*/  @!P0 BRA `(.L_x_17) ;  /* 0x00000000000c8947 */ /* 0x000fea0003800000 */
[----:B------:R-:W3:Y:S02]  /*1330*/  LDC.64 R4, c[0x0][0x590] ;  /* 0x00016400ff047b82 */ /* 0x000ee40000000a00 */
[----:B---3--:R4:W5:Y:S01]  /*1340*/  LDG.E R16, desc[UR36][R4.64] ;  /* 0x0000002404107981 */ /* 0x008962000c1e1900 */
[----:B------:R-:W-:Y:S05]  /*1350*/  BRA `(.L_x_16) ;  /* 0x0000000000087947 */ /* 0x000fea0003800000 */
.L_x_17:
[----:B------:R-:W-:Y:S02]  /*1360*/  ULDC UR4, c[0x0][0x584] ;  /* 0x0001610000047ab9 */ /* 0x000fe40000000800 */
[----:B------:R-:W-:-:S07]  /*1370*/  IMAD.U32 R16, RZ, RZ, UR4 ;  /* 0x00000004ff107e24 */ /* 0x000fce000f8e00ff */
.L_x_16:
[----:B------:R-:W-:-:S13]  /*1380*/  LOP3.LUT P0, RZ, R6, 0xff, RZ, 0xc0, !PT ;  /* 0x000000ff06ff7812 */ /* 0x000fda000780c0ff */
[----:B------:R-:W-:Y:S05]  /*1390*/  @!P0 EXIT ;  /* 0x000000000000894d */ /* 0x000fea0003800000 */
[----:B------:R-:W-:Y:S01]  /*13a0*/  ULDC UR4, c[0x0][0x28c] ;  /* 0x0000a30000047ab9 */ /* 0x000fe20000000800 */
[----:B------:R-:W-:Y:S01]  /*13b0*/  UMOV UR38, URZ ;  /* 0x0000003f00267c82 */ /* 0x000fe20008000000 */
[----:B------:R-:W-:Y:S01]  /*13c0*/  UIADD3 UR4, UR4, 0xf, URZ ;  /* 0x0000000f04047890 */ /* 0x000fe2000fffe03f */
[----:B------:R-:W-:-:S03]  /*13d0*/  UMOV UR39, URZ ;  /* 0x0000003f00277c82 */ /* 0x000fc60008000000 */
[----:B------:R-:W-:-:S04]  /*13e0*/  USHF.R.S32.HI UR5, URZ, 0x1f, UR4 ;  /* 0x0000001f3f057899 */ /* 0x000fc80008011404 */
[----:B------:R-:W-:-:S04]  /*13f0*/  ULEA.HI UR5, UR5, UR4, URZ, 0x4 ;  /* 0x0000000405057291 */ /* 0x000fc8000f8f203f */
[----:B------:R-:W-:-:S12]  /*1400*/  USHF.R.S32.HI UR41, URZ, 0x4, UR5 ;  /* 0x000000043f297899 */ /* 0x000fd80008011405 */
.L_x_545:
[----:B------:R-:W0:Y:S01]  /*1410*/  S2R R0, SR_TID.X ;  /* 0x0000000000007919 */ /* 0x000e220000002100 */
[----:B-1----:R-:W1:Y:S01]  /*1420*/  S2UR UR6, SR_CgaCtaId ;  /* 0x00000000000679c3 */ /* 0x002e620000008800 */
[----:B------:R-:W-:Y:S02]  /*1430*/  UMOV UR42, 0x400 ;  /* 0x00000400002a7882 */ /* 0x000fe40000000000 */
[----:B-1----:R-:W-:Y:S01]  /*1440*/  ULEA UR42, UR6, UR42, 0x18 ;  /* 0x0000002a062a7291 */ /* 0x002fe2000f8ec03f */
[----:B0-----:R-:W-:-:S04]  /*1450*/  LOP3.LUT R0, R0, 0x80, RZ, 0xc0, !PT ;  /* 0x0000008000007812 */ /* 0x001fc800078ec0ff */
[----:B------:R-:W-:-:S06]  /*1460*/  SHF.R.U32.HI R0, RZ, 0x7, R0 ;  /* 0x00000007ff007819 */ /* 0x000fcc0000011600 */
[----:B------:R-:W0:Y:S02]  /*1470*/  SHFL.IDX PT, R0, R0, RZ, 0x1f ;  /* 0x00001fff00007589 */ /* 0x000e2400000e0000 */
[----:B0-----:R-:W-:-:S13]  /*1480*/  R2UR UR4, R0 ;  /* 0x00000000000472ca */ /* 0x001fda00000e0000 */
[----:B------:R-:W-:-:S04]  /*1490*/  ULEA.HI UR5, UR4, UR4, URZ, 0x1 ;  /* 0x0000000404057291 */ /* 0x000fc8000f8f083f */
[----:B------:R-:W-:-:S04]  /*14a0*/  ULOP3.LUT UR5, UR5, 0x1ffffe, URZ, 0xc0, !UPT ;  /* 0x001ffffe05057892 */ /* 0x000fc8000f8ec03f */
[----:B------:R-:W-:-:S03]  /*14b0*/  UIADD3 UR5, UR4, -UR5, URZ ;  /* 0x8000000504057290 */ /* 0x000fc6000fffe03f */
[----:B------:R-:W-:Y:S01]  /*14c0*/  ULDC UR4, c[0x0][0x28c] ;  /* 0x0000a30000047ab9 */ /* 0x000fe20000000800 */
[----:B------:R-:W-:Y:S01]  /*14d0*/  ULEA UR5, UR5, UR42, 0xb ;  /* 0x0000002a05057291 */ /* 0x000fe2000f8e583f */
[----:B------:R-:W-:-:S03]  /*14e0*/  ISETP.LT.AND P0, PT, RZ, UR4, PT ;  /* 0x00000004ff007c0c */ /* 0x000fc6000bf01270 */
[----:B------:R-:W-:-:S04]  /*14f0*/  UIADD3 UR5, UR5, 0x200, URZ ;  /* 0x0000020005057890 */ /* 0x000fc8000fffe03f */
[----:B------:R-:W-:-:S04]  /*1500*/  USHF.R.U32.HI UR5, URZ, 0x4, UR5 ;  /* 0x000000043f057899 */ /* 0x000fc80008011605 */
[----:B------:R-:W-:Y:S02]  /*1510*/  ULOP3.LUT UR44, UR5, 0x3fff, URZ, 0xc0, !UPT ;  /* 0x00003fff052c7892 */ /* 0x000fe4000f8ec03f */
[----:B--23-5:R-:W-:Y:S10]  /*1520*/  @P0 BRA `(.L_x_18) ;  /* 0x0000000000400947 */ /* 0x02cff40003800000 */
[----:B------:R-:W-:Y:S01]  /*1530*/  MOV R0, 0x0 ;  /* 0x0000000000007802 */ /* 0x000fe20000000f00 */
[----:B------:R-:W-:Y:S01]  /*1540*/  ULDC.64 UR4, c[0x4][0x68] ;  /* 0x01001a0000047ab9 */ /* 0x000fe20000000a00 */
[----:B------:R-:W-:Y:S01]  /*1550*/  ULDC.64 UR6, c[0x4][0x8] ;  /* 0x0100020000067ab9 */ /* 0x000fe20000000a00 */
[----:B---34-:R-:W-:Y:S01]  /*1560*/  IMAD.U32 R4, RZ, RZ, UR4 ;  /* 0x00000004ff047e24 */ /* 0x018fe2000f8e00ff */
[----:B------:R0:W1:Y:S01]  /*1570*/  LDC.64 R14, c[0x4][R0] ;  /* 0x01000000000e7b82 */ /* 0x0000620000000a00 */
[----:B------:R-:W-:Y:S01]  /*1580*/  IMAD.U32 R5, RZ, RZ, UR5 ;  /* 0x00000005ff057e24 */ /* 0x000fe2000f8e00ff */
[----:B------:R-:W-:Y:S01]  /*1590*/  ULDC.64 UR4, c[0x4][0x70] ;  /* 0x01001c0000047ab9 */ /* 0x000fe20000000a00 */
[----:B------:R-:W-:Y:S02]  /*15a0*/  IMAD.U32 R10, RZ, RZ, UR6 ;  /* 0x00000006ff0a7e24 */ /* 0x000fe4000f8e00ff */
[----:B------:R-:W-:Y:S02]  /*15b0*/  IMAD.U32 R6, RZ, RZ, UR4 ;  /* 0x00000004ff067e24 */ /* 0x000fe4000f8e00ff */
[----:B------:R-:W-:-:S02]  /*15c0*/  IMAD.U32 R7, RZ, RZ, UR5 ;  /* 0x00000005ff077e24 */ /* 0x000fc4000f8e00ff */
[----:B------:R-:W-:Y:S02]  /*15d0*/  IMAD.U32 R11, RZ, RZ, UR7 ;  /* 0x00000007ff0b7e24 */ /* 0x000fe4000f8e00ff */
[----:B------:R-:W-:Y:S02]  /*15e0*/  IMAD.MOV.U32 R8, RZ, RZ, 0x1e1 ;  /* 0x000001e1ff087424 */ /* 0x000fe400078e00ff */
[----:B------:R-:W-:Y:S02]  /*15f0*/  IMAD.MOV.U32 R12, RZ, RZ, 0x1 ;  /* 0x00000001ff0c7424 */ /* 0x000fe400078e00ff */
[----:B0-----:R-:W-:-:S07]  /*1600*/  IMAD.MOV.U32 R13, RZ, RZ, RZ ;  /* 0x000000ffff0d7224 */ /* 0x001fce00078e00ff */
[----:B------:R-:W-:-:S07]  /*1610*/  LEPC R20, `(.L_x_18) ;  /* 0x000000001014794e */ /* 0x000fce0000000000 */
[----:B-12--5:R-:W-:Y:S05]  /*1620*/  CALL.ABS.NOINC R14 ;  /* 0x000000000e007343 */ /* 0x026fea0003c00000 */
.L_x_18:
[----:B------:R-:W-:-:S06]  /*1630*/  ULOP3.LUT UR4, UR40, 0x1, URZ, 0xfc, !UPT ;  /* 0x0000000128047892 */ /* 0x000fcc000f8efc3f */
[----:B------:R-:W-:-:S05]  /*1640*/  IMAD.U32 R0, RZ, RZ, UR4 ;  /* 0x00000004ff007e24 */ /* 0x000fca000f8e00ff */
[----:B------:R-:W-:-:S13]  /*1650*/  ISETP.NE.AND P0, PT, R0, 0x3, PT ;  /* 0x000000030000780c */ /* 0x000fda0003f05270 */
[----:B------:R-:W-:Y:S05]  /*1660*/  @!P0 BRA `(.L_x_19) ;  /* 0x0000000000048947 */ /* 0x000fea0003800000 */
[----:B------:R-:W-:Y:S01]  /*1670*/  BPT.TRAP 0x1 ;  /* 0x000000040000795c */ /* 0x000fe20000300000 */
.L_x_19:
[----:B--2---:R-:W-:Y:S02]  /*1680*/  IMAD.U32 R3, RZ, RZ, UR39 ;  /* 0x00000027ff037e24 */ /* 0x004fe4000f8e00ff */
[----:B------:R-:W-:-:S03]  /*1690*/  IMAD.U32 R0, RZ, RZ, UR38 ;  /* 0x00000026ff007e24 */ /* 0x000fc6000f8e00ff */
[----:B------:R-:W-:Y:S02]  /*16a0*/  LEA R3, R3, UR42, 0x3 ;  /* 0x0000002a03037c11 */ /* 0x000fe4000f8e18ff */
[----:B------:R-:W-:-:S04]  /*16b0*/  SHF.L.U32 R0, R0, 0x1f, RZ ;  /* 0x0000001f00007819 */ /* 0x000fc800000006ff */
[----:B------:R0:W1:Y:S01]  /*16c0*/  SYNCS.PHASECHK.TRANS64.TRYWAIT P1, [R3+URZ], R0 ;  /* 0x00000000030075a7 */ /* 0x000062000802017f */
[----:B------:R-:W-:Y:S05]  /*16d0*/  @!P0 BRA `(.L_x_20) ;  /* 0x0000000000048947 */ /* 0x000fea0003800000 */
[----:B------:R-:W-:Y:S01]  /*16e0*/  BPT.TRAP 0x1 ;  /* 0x000000040000795c */ /* 0x000fe20000300000 */
.L_x_20:
[----:B-1----:R-:W-:Y:S05]  /*16f0*/  @P1 BRA `(.L_x_21) ;  /* 0x0000000000081947 */ /* 0x002fea0003800000 */
[----:B------:R-:W1:Y:S02]  /*1700*/  SYNCS.PHASECHK.TRANS64.TRYWAIT P1, [R3+URZ], R0 ;  /* 0x00000000030075a7 */ /* 0x000e64000802017f */
[----:B-1----:R-:W-:Y:S05]  /*1710*/  @!P1 BRA `(.L_x_22) ;  /* 0x00000140004c9947 */ /* 0x002fea0003800000 */
.L_x_21:
[----:B------:R-:W-:-:S04]  /*1720*/  UISETP.LT.AND UP0, UPT, UR41, 0x1, UPT ;  /* 0x000000012900788c */ /* 0x000fc8000bf01270 */
[----:B------:R-:W-:-:S06]  /*1730*/  USEL UR4, UR41, 0x1, UP0 ;  /* 0x0000000129047887 */ /* 0x000fcc0008000000 */
[----:B------:R-:W-:Y:S01]  /*1740*/  IMAD.U32 R6, RZ, RZ, UR4 ;  /* 0x00000004ff067e24 */ /* 0x000fe2000f8e00ff */
[----:B------:R-:W-:Y:S05]  /*1750*/  WARPSYNC.ALL ;  /* 0x0000000000007948 */ /* 0x000fea0003800000 */
[----:B------:R-:W-:-:S04]  /*1760*/  IADD3 R6, -R6, UR41, RZ ;  /* 0x0000002906067c10 */ /* 0x000fc8000fffe1ff */
[----:B------:R-:W-:Y:S01]  /*1770*/  ISETP.GE.AND P1, PT, R6, 0x1, PT ;  /* 0x000000010600780c */ /* 0x000fe20003f26270 */
[----:B------:R-:W-:Y:S01]  /*1780*/  UIADD3 UR4, UR42, 0x18200, URZ ;  /* 0x000182002a047890 */ /* 0x000fe2000fffe03f */
[----:B------:R-:W-:Y:S01]  /*1790*/  WARPGROUP.ARRIVE ;  /* 0x00000000000079c5 */ /* 0x000fe20000000000 */
[----:B------:R-:W-:Y:S02]  /*17a0*/  ULOP3.LUT UR44, UR44, 0x10000, URZ, 0xfc, !UPT ;  /* 0x000100002c2c7892 */ /* 0x000fe4000f8efc3f */
[----:B------:R-:W-:Y:S01]  /*17b0*/  USHF.R.U32.HI UR4, URZ, 0x4, UR4 ;  /* 0x000000043f047899 */ /* 0x000fe20008011604 */
[----:B------:R-:W-:Y:S01]  /*17c0*/  UMOV UR5, 0xc0000010 ;  /* 0xc000001000057882 */ /* 0x000fe20000000000 */
[----:B------:R-:W-:Y:S02]  /*17d0*/  UMOV UR7, 0xc0000010 ;  /* 0xc000001000077882 */ /* 0x000fe40000000000 */
[----:B------:R-:W-:-:S04]  /*17e0*/  ULOP3.LUT UR4, UR4, 0x3fff, URZ, 0xc0, !UPT ;  /* 0x00003fff04047892 */ /* 0x000fc8000f8ec03f */
[----:B------:R-:W-:Y:S02]  /*17f0*/  ULOP3.LUT UR9, UR4, 0x10000, URZ, 0xfc, !UPT ;  /* 0x0001000004097892 */ /* 0x000fe4000f8efc3f */
[----:B------:R-:W-:Y:S02]  /*1800*/  UIMAD UR4, UR39, 0x180, UR44 ;  /* 0x00000180270478a4 */ /* 0x000fe4000f8e022c */
[----:B------:R-:W-:-:S09]  /*1810*/  ULEA UR6, UR39, UR9, 0x9 ;  /* 0x0000000927067291 */ /* 0x000fd2000f8e483f */
[----:B------:R-:W-:Y:S01]  /*1820*/  HGMMA.64x256x16.F32 R24, gdesc[UR4], RZ, !UPT, gsb0 ;  /* 0x03e00000041879f0 */ /* 0x000fe2000c0008ff */
[----:B------:R-:W-:Y:S01]  /*1830*/  UIADD3 UR4, UR4, 0x100, URZ ;  /* 0x0000010004047890 */ /* 0x000fe2000fffe03f */
[----:B------:R-:W-:Y:S01]  /*1840*/  UMOV UR5, 0xc0000010 ;  /* 0xc000001000057882 */ /* 0x000fe20000000000 */
[----:B------:R-:W-:Y:S02]  /*1850*/  WARPGROUP.DEPBAR.LE gsb0, 0x0 ;  /* 0x00008000000079c5 */ /* 0x000fe40000010000 */
[----:B------:R-:W-:Y:S04]  /*1860*/  STL.64 [R1], R24 ;  /* 0x0000001801007387 */ /* 0x000fe80000100a00 */
[----:B------:R-:W-:Y:S04]  /*1870*/  STL.64 [R1+0x8], R26 ;  /* 0x0000081a01007387 */ /* 0x000fe80000100a00 */
        /* <DEDUP_REMOVED lines=61> */
[----:B------:R2:W-:Y:S02]  /*1c50*/  STL.64 [R1+0x1f8], R150 ;  /* 0x0001f89601007387 */ /* 0x0005e40000100a00 */
[----:B--2---:R-:W-:-:S06]  /*1c60*/  WARPGROUP.ARRIVE ;  /* 0x00000000000079c5 */ /* 0x004fcc0000000000 */
[----:B------:R-:W-:Y:S03]  /*1c70*/  HGMMA.64x256x16.F32 R24, gdesc[UR4], RZ, !UPT, gsb0 ;  /* 0x03e00000041879f0 */ /* 0x000fe6000c0008ff */
[----:B------:R-:W-:Y:S02]  /*1c80*/  WARPGROUP.DEPBAR.LE gsb0, 0x0 ;  /* 0x00008000000079c5 */ /* 0x000fe40000010000 */
[----:B------:R-:W-:Y:S05]  /*1c90*/  @!P1 BRA `(.L_x_23) ;  /* 0x0000000c00a89947 */ /* 0x000fea0003800000 */
[----:B------:R-:W-:Y:S01]  /*1ca0*/  UIADD3 UR4, UR39, 0x1, URZ ;  /* 0x0000000127047890 */ /* 0x000fe2000fffe03f */
[----:B01----:R-:W-:Y:S02]  /*1cb0*/  IMAD.MOV.U32 R3, RZ, RZ, R6 ;  /* 0x000000ffff037224 */ /* 0x003fe400078e0006 */
[----:B------:R-:W-:Y:S01]  /*1cc0*/  IMAD.U32 R0, RZ, RZ, UR39 ;  /* 0x00000027ff007e24 */ /* 0x000fe2000f8e00ff */
[----:B------:R-:W-:-:S04]  /*1cd0*/  UISETP.NE.AND UP0, UPT, UR4, 0x10, UPT ;  /* 0x000000100400788c */ /* 0x000fc8000bf05270 */
[----:B------:R-:W-:Y:S02]  /*1ce0*/  USEL UR5, URZ, 0x1, UP0 ;  /* 0x000000013f057887 */ /* 0x000fe40008000000 */
[----:B------:R-:W-:Y:S02]  /*1cf0*/  USEL UR8, UR4, URZ, UP0 ;  /* 0x0000003f04087287 */ /* 0x000fe40008000000 */
[----:B------:R-:W-:-:S06]  /*1d00*/  ULOP3.LUT UR5, UR38, UR5, URZ, 0x3c, !UPT ;  /* 0x0000000526057292 */ /* 0x000fcc000f8e3c3f */
[----:B---34-:R-:W-:-:S07]  /*1d10*/  IMAD.U32 R4, RZ, RZ, UR5 ;  /* 0x00000005ff047e24 */ /* 0x018fce000f8e00ff */
.L_x_30:
[----:B------:R-:W-:Y:S05]  /*1d20*/  @!P0 BRA `(.L_x_24) ;  /* 0x0000000000048947 */ /* 0x000fea0003800000 */
[----:B------:R-:W-:Y:S01]  /*1d30*/  BPT.TRAP 0x1 ;  /* 0x000000040000795c */ /* 0x000fe20000300000 */
.L_x_24:
[----:B------:R-:W-:Y:S01]  /*1d40*/  ULEA UR4, UR8, UR42, 0x3 ;  /* 0x0000002a08047291 */ /* 0x000fe2000f8e183f */
[----:B------:R-:W-:-:S08]  /*1d50*/  SHF.L.U32 R5, R4, 0x1f, RZ ;  /* 0x0000001f04057819 */ /* 0x000fd000000006ff */
[----:B------:R0:W1:Y:S01]  /*1d60*/  SYNCS.PHASECHK.TRANS64.TRYWAIT P1, [UR4], R5 ;  /* 0x00000005ff0075a7 */ /* 0x0000620008020144 */
[----:B------:R-:W-:Y:S05]  /*1d70*/  @!P0 BRA `(.L_x_25) ;  /* 0x0000000000048947 */ /* 0x000fea0003800000 */
[----:B------:R-:W-:Y:S01]  /*1d80*/  BPT.TRAP 0x1 ;  /* 0x000000040000795c */ /* 0x000fe20000300000 */
.L_x_25:
[----:B-1----:R-:W-:Y:S05]  /*1d90*/  @P1 BRA `(.L_x_26) ;  /* 0x0000000000081947 */ /* 0x002fea0003800000 */
[----:B------:R-:W1:Y:S02]  /*1da0*/  SYNCS.PHASECHK.TRANS64.TRYWAIT P1, [UR4], R5 ;  /* 0x00000005ff0075a7 */ /* 0x000e640008020144 */
[----:B-1----:R-:W-:Y:S05]  /*1db0*/  @!P1 BRA `(.L_x_27) ;  /* 0x0000013800b89947 */ /* 0x002fea0003800000 */
.L_x_26:
[----:B------:R-:W-:Y:S04]  /*1dc0*/  STL [R1+0x2d8], R154 ;  /* 0x0002d89a01007387 */ /* 0x000fe80000100800 */
        /* <DEDUP_REMOVED lines=25> */
[----:B------:R2:W-:Y:S04]  /*1f60*/  STL.64 [R1+0x208], R100 ;  /* 0x0002086401007387 */ /* 0x0005e80000100a00 */
[----:B--2---:R-:W2:Y:S04]  /*1f70*/  LDL.LU.64 R100, [R1] ;  /* 0x0000000001647983 */ /* 0x004ea80000300a00 */
[----:B------:R-:W2:Y:S04]  /*1f80*/  LDL.LU.64 R102, [R1+0x8] ;  /* 0x0000080001667983 */ /* 0x000ea80000300a00 */
        /* <DEDUP_REMOVED lines=61> */
[----:B------:R-:W2:Y:S01]  /*2360*/  LDL.LU.64 R226, [R1+0x1f8] ;  /* 0x0001f80001e27983 */ /* 0x000ea20000300a00 */
[----:B------:R-:W-:-:S02]  /*2370*/  UIMAD UR4, UR8, 0x180, UR44 ;  /* 0x00000180080478a4 */ /* 0x000fc4000f8e022c */
[----:B------:R-:W-:Y:S01]  /*2380*/  ULEA UR6, UR8, UR9, 0x9 ;  /* 0x0000000908067291 */ /* 0x000fe2000f8e483f */
[----:B------:R-:W-:Y:S01]  /*2390*/  UMOV UR5, 0xc0000010 ;  /* 0xc000001000057882 */ /* 0x000fe20000000000 */
[----:B------:R-:W-:Y:S01]  /*23a0*/  UMOV UR7, 0xc0000010 ;  /* 0xc000001000077882 */ /* 0x000fe20000000000 */
[----:B--2---:R-:W-:-:S06]  /*23b0*/  WARPGROUP.ARRIVE ;  /* 0x00000000000079c5 */ /* 0x004fcc0000000000 */
[----:B------:R-:W-:Y:S03]  /*23c0*/  HGMMA.64x256x16.F32 R100, gdesc[UR4], R100, gsb0 ;  /* 0x03e00000046479f0 */ /* 0x000fe60008000864 */
        /* <DEDUP_REMOVED lines=65> */
[----:B--2---:R3:W5:Y:S04]  /*27e0*/  LDL.LU R154, [R1+0x2d8] ;  /* 0x0002d800019a7983 */ /* 0x0047680000300800 */
        /* <DEDUP_REMOVED lines=26> */
[----:B------:R-:W-:Y:S01]  /*2990*/  UIADD3 UR4, UR4, 0x100, URZ ;  /* 0x0000010004047890 */ /* 0x000fe2000fffe03f */
[----:B------:R-:W-:Y:S01]  /*29a0*/  UMOV UR5, 0xc0000010 ;  /* 0xc000001000057882 */ /* 0x000fe20000000000 */
[----:B--2---:R-:W-:-:S07]  /*29b0*/  WARPGROUP.ARRIVE ;  /* 0x00000000000079c5 */ /* 0x004fce0000000000 */
[----:B------:R-:W-:Y:S03]  /*29c0*/  HGMMA.64x256x16.F32 R24, gdesc[UR4], R24, gsb0 ;  /* 0x03e00000041879f0 */ /* 0x000fe60008000818 */
[----:B------:R-:W-:Y:S02]  /*29d0*/  WARPGROUP.DEPBAR.LE gsb0, 0x0 ;  /* 0x00008000000079c5 */ /* 0x000fe40000010000 */
[----:B---3--:R-:W-:Y:S05]  /*29e0*/  @!P0 BRA `(.L_x_28) ;  /* 0x0000000000048947 */ /* 0x008fea0003800000 */
[----:B------:R-:W-:Y:S01]  /*29f0*/  BPT.TRAP 0x1 ;  /* 0x000000040000795c */ /* 0x000fe20000300000 */
.L_x_28:
[----:B------:R-:W-:Y:S01]  /*2a00*/  ISETP.NE.AND P1, PT, R17, RZ, PT ;  /* 0x000000ff1100720c */ /* 0x000fe20003f25270 */
[----:B------:R-:W-:-:S12]  /*2a10*/  UISETP.GT.U32.AND UP0, UPT, UR40, 0x1, UPT ;  /* 0x000000012800788c */ /* 0x000fd8000bf04070 */
[----:B01----:R-:W-:-:S05]  /*2a20*/  @P1 LEA R5, R0, UR42, 0x3 ;  /* 0x0000002a00051c11 */ /* 0x003fca000f8e18ff */
[----:B------:R-:W-:-:S05]  /*2a30*/  @P1 VIADD R5, R5, 0x80 ;  /* 0x0000008005051836 */ /* 0x000fca0000000000 */
[----:B-----5:R-:W-:-:S04]  /*2a40*/  @P1 PRMT R5, R154, 0x654, R5 ;  /* 0x000006549a051816 */ /* 0x020fc80000000005 */
[----:B------:R0:W-:Y:S01]  /*2a50*/  @P1 SYNCS.ARRIVE.TRANS64.RED.A1T0 RZ, [R5+URZ], RZ ;  /* 0x000000ff05ff19a7 */ /* 0x0001e2000810043f */
[----:B------:R-:W-:-:S13]  /*2a60*/  PLOP3.LUT P1, PT, PT, PT, UP0, 0x80, 0x0 ;  /* 0x000000000000781c */ /* 0x000fda0003f2f008 */
[----:B0-----:R-:W-:Y:S05]  /*2a70*/  @P1 BRA `(.L_x_29) ;  /* 0x0000000000041947 */ /* 0x001fea0003800000 */
[----:B------:R-:W-:Y:S01]  /*2a80*/  BPT.TRAP 0x1 ;  /* 0x000000040000795c */ /* 0x000fe20000300000 */
.L_x_29:
[----:B------:R-:W-:Y:S01]  /*2a90*/  UIADD3 UR8, UR8, 0x1, URZ ;  /* 0x0000000108087890 */ /* 0x000fe2000fffe03f */
[C---:B------:R-:W-:Y:S01]  /*2aa0*/  ISETP.GT.AND P2, PT, R3.reuse, 0x1, PT ;  /* 0x000000010300780c */ /* 0x040fe20003f44270 */
[----:B------:R-:W-:Y:S02]  /*2ab0*/  VIADD R0, R0, 0x1 ;  /* 0x0000000100007836 */ /* 0x000fe40000000000 */
[----:B------:R-:W-:Y:S01]  /*2ac0*/  UISETP.NE.AND UP0, UPT, UR8, 0x10, UPT ;  /* 0x000000100800788c */ /* 0x000fe2000bf05270 */
[----:B------:R-:W-:Y:S02]  /*2ad0*/  VIADD R3, R3, 0xffffffff ;  /* 0xffffffff03037836 */ /* 0x000fe40000000000 */
[C---:B------:R-:W-:Y:S01]  /*2ae0*/  ISETP.NE.AND P1, PT, R0.reuse, 0x10, PT ;  /* 0x000000100000780c */ /* 0x040fe20003f25270 */
[----:B------:R-:W-:Y:S02]  /*2af0*/  USEL UR4, URZ, 0x1, UP0 ;  /* 0x000000013f047887 */ /* 0x000fe40008000000 */
[----:B------:R-:W-:Y:S01]  /*2b00*/  USEL UR8, UR8, URZ, UP0 ;  /* 0x0000003f08087287 */ /* 0x000fe20008000000 */
[----:B------:R-:W-:-:S03]  /*2b10*/  SEL R0, R0, RZ, P1 ;  /* 0x000000ff00007207 */ /* 0x000fc60000800000 */
[----:B------:R-:W-:Y:S01]  /*2b20*/  LOP3.LUT R4, R4, UR4, RZ, 0x3c, !PT ;  /* 0x0000000404047c12 */ /* 0x000fe2000f8e3cff */
[----:B------:R-:W-:Y:S07]  /*2b30*/  @P2 BRA `(.L_x_30) ;  /* 0xfffffff000782947 */ /* 0x000fee000383ffff */
.L_x_23:
[----:B01----:R-:W0:Y:S02]  /*2b40*/  LDC R0, c[0x0][0x28c] ;  /* 0x0000a300ff007b82 */ /* 0x003e240000000800 */
[----:B0-----:R-:W-:-:S13]  /*2b50*/  ISETP.GE.AND P1, PT, R0, 0x1, PT ;  /* 0x000000010000780c */ /* 0x001fda0003f26270 */
[----:B------:R-:W-:Y:S05]  /*2b60*/  @!P1 BRA `(.L_x_31) ;  /* 0x0000000000389947 */ /* 0x000fea0003800000 */
[----:B------:R-:W-:Y:S05]  /*2b70*/  @!P0 BRA `(.L_x_32) ;  /* 0x0000000000048947 */ /* 0x000fea0003800000 */
[----:B------:R-:W-:Y:S01]  /*2b80*/  BPT.TRAP 0x1 ;  /* 0x000000040000795c */ /* 0x000fe20000300000 */
.L_x_32:
[----:B------:R-:W-:Y:S01]  /*2b90*/  ISETP.NE.AND P0, PT, R17, RZ, PT ;  /* 0x000000ff1100720c */ /* 0x000fe20003f05270 */
[----:B------:R-:W-:Y:S01]  /*2ba0*/  IMAD.U32 R3, RZ, RZ, UR42 ;  /* 0x0000002aff037e24 */ /* 0x000fe2000f8e00ff */
[----:B------:R-:W-:-:S11]  /*2bb0*/  UISETP.GT.U32.AND UP0, UPT, UR40, 0x1, UPT ;  /* 0x000000012800788c */ /* 0x000fd6000bf04070 */
[----:B------:R-:W-:-:S04]  /*2bc0*/  @P0 VIADD R0, R6, UR39 ;  /* 0x0000002706000c36 */ /* 0x000fc80008000000 */
[----:B------:R-:W-:-:S05]  /*2bd0*/  @P0 IMAD.SHL.U32 R0, R0, 0x8, RZ ;  /* 0x0000000800000824 */ /* 0x000fca00078e00ff */
[----:B------:R-:W-:-:S04]  /*2be0*/  @P0 LOP3.LUT R0, R0, 0x78, RZ, 0xc0, !PT ;  /* 0x0000007800000812 */ /* 0x000fc800078ec0ff */
[----:B------:R-:W-:-:S04]  /*2bf0*/  @P0 IADD3 R0, R3, 0x80, R0 ;  /* 0x0000008003000810 */ /* 0x000fc80007ffe000 */
[----:B------:R-:W-:-:S04]  /*2c00*/  @P0 PRMT R0, R154, 0x654, R0 ;  /* 0x000006549a000816 */ /* 0x000fc80000000000 */
[----:B------:R0:W-:Y:S01]  /*2c10*/  @P0 SYNCS.ARRIVE.TRANS64.RED.A1T0 RZ, [R0+URZ], RZ ;  /* 0x000000ff00ff09a7 */ /* 0x0001e2000810043f */
[----:B------:R-:W-:-:S13]  /*2c20*/  PLOP3.LUT P0, PT, PT, PT, UP0, 0x80, 0x0 ;  /* 0x000000000000781c */ /* 0x000fda0003f0f008 */
[----:B0-----:R-:W-:Y:S05]  /*2c30*/  @P0 BRA `(.L_x_31) ;  /* 0x0000000000040947 */ /* 0x001fea0003800000 */
[----:B------:R-:W-:Y:S01]  /*2c40*/  BPT.TRAP 0x1 ;  /* 0x000000040000795c */ /* 0x000fe20000300000 */
.L_x_31:
[----:B------:R-:W3:Y:S01]  /*2c50*/  S2R R6, SR_TID.X ;  /* 0x0000000000067919 */ /* 0x000ee20000002100 */
[----:B------:R-:W0:Y:S01]  /*2c60*/  LDC R3, c[0x0][0x288] ;  /* 0x0000a200ff037b82 */ /* 0x000e220000000800 */
[----:B------:R-:W-:Y:S01]  /*2c70*/  IMAD.SHL.U32 R0, R18, 0x100, RZ ;  /* 0x0000010012007824 */ /* 0x000fe200078e00ff */
[----:B------:R-:W-:Y:S01]  /*2c80*/  UIADD3 UR39, UR41, UR39, URZ ;  /* 0x0000002729277290 */ /* 0x000fe2000fffe03f */
[----:B------:R-:W-:Y:S01]  /*2c90*/  IMAD.MOV.U32 R163, RZ, RZ, -0x1 ;  /* 0xffffffffffa37424 */ /* 0x000fe200078e00ff */
[----:B------:R-:W-:Y:S01]  /*2ca0*/  ULDC UR4, c[0x0][0x284] ;  /* 0x0000a10000047ab9 */ /* 0x000fe20000000800 */
[----:B------:R-:W-:Y:S02]  /*2cb0*/  USHF.R.S32.HI UR10, URZ, 0x1f, UR43 ;  /* 0x0000001f3f0a7899 */ /* 0x000fe4000801142b */
[----:B------:R-:W-:Y:S01]  /*2cc0*/  UISETP.GT.U32.AND UP0, UPT, UR39, 0xf, UPT ;  /* 0x0000000f2700788c */ /* 0x000fe2000bf04070 */
[----:B------:R-:W-:-:S03]  /*2cd0*/  ULDC.64 UR8, c[0x0][0x5d0] ;  /* 0x0001740000087ab9 */ /* 0x000fc60000000a00 */
[----:B------:R-:W-:Y:S02]  /*2ce0*/  UISETP.LT.U32.AND UP0, UPT, UR41, 0x10, UP0 ;  /* 0x000000102900788c */ /* 0x000fe40008701070 */
[----:B------:R-:W-:Y:S02]  /*2cf0*/  UIMAD UR5, UR10, UR8, URZ ;  /* 0x000000080a0572a4 */ /* 0x000fe4000f8e023f */
[----:B------:R-:W-:Y:S02]  /*2d00*/  USEL UR6, URZ, 0x1, !UP0 ;  /* 0x000000013f067887 */ /* 0x000fe4000c000000 */
[----:B------:R-:W-:Y:S01]  /*2d10*/  UIMAD UR5, UR43, UR9, UR5 ;  /* 0x000000092b0572a4 */ /* 0x000fe2000f8e0205 */
[----:B0-----:R-:W-:Y:S02]  /*2d20*/  ISETP.GE.AND P0, PT, R0, R3, PT ;  /* 0x000000030000720c */ /* 0x001fe40003f06270 */
[C---:B---34-:R-:W-:Y:S01]  /*2d30*/  LOP3.LUT R4, R6.reuse, 0x3, RZ, 0xc0, !PT ;  /* 0x0000000306047812 */ /* 0x058fe200078ec0ff */
[----:B------:R-:W-:Y:S01]  /*2d40*/  IMAD.SHL.U32 R20, R6, 0x2, RZ ;  /* 0x0000000206147824 */ /* 0x000fe200078e00ff */
[----:B------:R-:W-:-:S02]  /*2d50*/  SHF.R.U32.HI R155, RZ, 0x7, R6 ;  /* 0x00000007ff9b7819 */ /* 0x000fc40000011606 */
[----:B------:R-:W-:Y:S01]  /*2d60*/  LOP3.LUT R5, R6, 0x60, RZ, 0xc0, !PT ;  /* 0x0000006006057812 */ /* 0x000fe200078ec0ff */
[----:B------:R-:W-:Y:S01]  /*2d70*/  IMAD R4, R4, -0x2, R3 ;  /* 0xfffffffe04047824 */ /* 0x000fe200078e0203 */
[----:B------:R-:W-:Y:S02]  /*2d80*/  LOP3.LUT R155, R155, 0x1, RZ, 0xc0, !PT ;  /* 0x000000019b9b7812 */ /* 0x000fe400078ec0ff */
[----:B------:R-:W-:Y:S01]  /*2d90*/  SHF.R.U32.HI R3, RZ, 0x2, R6 ;  /* 0x00000002ff037819 */ /* 0x000fe20000011606 */
[----:B------:R-:W-:Y:S01]  /*2da0*/  IMAD.U32 R6, RZ, RZ, UR8 ;  /* 0x00000008ff067e24 */ /* 0x000fe2000f8e00ff */
[----:B------:R-:W-:Y:S01]  /*2db0*/  SHF.R.U32.HI R5, RZ, 0x1, R5 ;  /* 0x00000001ff057819 */ /* 0x000fe20000011605 */
[----:B------:R-:W-:Y:S01]  /*2dc0*/  IMAD.SHL.U32 R19, R155, 0x40, RZ ;  /* 0x000000409b137824 */ /* 0x000fe200078e00ff */
[----:B------:R-:W-:Y:S01]  /*2dd0*/  LOP3.LUT R3, R3, 0x7, RZ, 0xc0, !PT ;  /* 0x0000000703037812 */ /* 0x000fe200078ec0ff */
[----:B------:R-:W-:Y:S01]  /*2de0*/  IMAD.IADD R0, R4, 0x1, -R0 ;  /* 0x0000000104007824 */ /* 0x000fe200078e0a00 */
[----:B------:R-:W-:-:S02]  /*2df0*/  LOP3.LUT R20, R20, 0x6, RZ, 0xc0, !PT ;  /* 0x0000000614147812 */ /* 0x000fc400078ec0ff */
[--C-:B------:R-:W-:Y:S02]  /*2e00*/  LOP3.LUT R19, R19, 0x40, R3.reuse, 0xe2, !PT ;  /* 0x0000004013137812 */ /* 0x100fe400078ee203 */
[-C--:B------:R-:W-:Y:S02]  /*2e10*/  IADD3 R3, RZ, -R5.reuse, -R3 ;  /* 0x80000005ff037210 */ /* 0x080fe40007ffe803 */
[----:B------:R-:W-:Y:S02]  /*2e20*/  PRMT R20, R20, 0x6540, R18 ;  /* 0x0000654014147816 */ /* 0x000fe40000000012 */
[----:B------:R-:W-:Y:S01]  /*2e30*/  LOP3.LUT R18, R19, R5, RZ, 0xfc, !PT ;  /* 0x0000000513127212 */ /* 0x000fe200078efcff */
[----:B------:R-:W-:Y:S01]  /*2e40*/  IMAD R155, R155, -0x40, R3 ;  /* 0xffffffc09b9b7824 */ /* 0x000fe200078e0203 */
[----:B------:R-:W-:Y:S01]  /*2e50*/  SHF.R.S32.HI R21, RZ, 0x1f, R20 ;  /* 0x0000001fff157819 */ /* 0x000fe20000011414 */
[----:B------:R-:W-:Y:S02]  /*2e60*/  IMAD R3, R22, 0xc0, RZ ;  /* 0x000000c016037824 */ /* 0x000fe400078e02ff */
[----:B------:R-:W-:-:S02]  /*2e70*/  IMAD.MOV.U32 R19, RZ, RZ, RZ ;  /* 0x000000ffff137224 */ /* 0x000fc400078e00ff */
[----:B------:R-:W-:Y:S01]  /*2e80*/  IMAD.WIDE.U32 R6, R6, UR43, R20 ;  /* 0x0000002b06067c25 */ /* 0x000fe2000f8e0014 */
[C---:B------:R-:W-:Y:S02]  /*2e90*/  IADD3 R155, -R3.reuse, UR4, R155 ;  /* 0x00000004039b7c10 */ /* 0x040fe4000fffe19b */
[----:B------:R-:W-:Y:S01]  /*2ea0*/  ISETP.GE.OR P0, PT, R3, UR4, P0 ;  /* 0x0000000403007c0c */ /* 0x000fe20008706670 */
[----:B------:R-:W-:Y:S01]  /*2eb0*/  USHF.R.U32.HI UR4, URZ, 0x4, UR39 ;  /* 0x000000043f047899 */ /* 0x000fe20008011627 */
[----:B------:R-:W-:Y:S01]  /*2ec0*/  VIADD R7, R7, UR5 ;  /* 0x0000000507077c36 */ /* 0x000fe20008000000 */
[----:B------:R-:W-:Y:S01]  /*2ed0*/  ULOP3.LUT UR39, UR39, 0xf, URZ, 0xc0, !UPT ;  /* 0x0000000f27277892 */ /* 0x000fe2000f8ec03f */
[----:B------:R-:W-:Y:S01]  /*2ee0*/  IMAD.WIDE R18, R22, 0xc0, R18 ;  /* 0x000000c016127825 */ /* 0x000fe200078e0212 */
[----:B------:R-:W-:-:S04]  /*2ef0*/  ULOP3.LUT UR4, UR4, 0x1, URZ, 0xc0, !UPT ;  /* 0x0000000104047892 */ /* 0x000fc8000f8ec03f */
[----:B------:R-:W-:-:S04]  /*2f00*/  UISETP.NE.U32.AND UP1, UPT, UR4, 0x1, UPT ;  /* 0x000000010400788c */ /* 0x000fc8000bf25070 */
[----:B------:R-:W-:-:S04]  /*2f10*/  UISETP.GT.U32.AND UP0, UPT, UR41, 0xf, !UP1 ;  /* 0x0000000f2900788c */ /* 0x000fc8000cf04070 */
[----:B------:R-:W-:-:S04]  /*2f20*/  USEL UR4, URZ, 0x1, !UP0 ;  /* 0x000000013f047887 */ /* 0x000fc8000c000000 */
[----:B------:R-:W-:Y:S01]  /*2f30*/  ULOP3.LUT UR38, UR4, UR38, UR6, 0x96, !UPT ;  /* 0x0000002604267292 */ /* 0x000fe2000f8e9606 */
[----:B------:R-:W-:Y:S11]  /*2f40*/  @P0 BRA `(.L_x_33) ;  /* 0x0000010400140947 */ /* 0x000ff60003800000 */
[----:B-----5:R-:W-:Y:S01]  /*2f50*/  FSETP.NEU.AND P0, PT, R16, RZ, PT ;  /* 0x000000ff1000720b */ /* 0x020fe20003f0d000 */
[----:B------:R-:W-:Y:S01]  /*2f60*/  ULDC.64 UR4, c[0x0][0x5c8] ;  /* 0x0001720000047ab9 */ /* 0x000fe20000000a00 */
[----:B------:R-:W-:Y:S01]  /*2f70*/  ISETP.GT.AND P3, PT, R155, RZ, PT ;  /* 0x000000ff9b00720c */ /* 0x000fe20003f64270 */
[----:B------:R-:W-:Y:S01]  /*2f80*/  IMAD R10, R19, UR4, RZ ;  /* 0x00000004130a7c24 */ /* 0x000fe2000f8e02ff */
[----:B------:R-:W-:Y:S01]  /*2f90*/  BSSY B0, `(.L_x_33) ;  /* 0x0001040000007945 */ /* 0x000fe20003800000 */
[----:B------:R-:W-:Y:S01]  /*2fa0*/  IMAD.WIDE.U32 R6, R18, UR4, R6 ;  /* 0x0000000412067c25 */ /* 0x000fe2000f8e0006 */
[----:B------:R-:W-:-:S03]  /*2fb0*/  ISETP.GT.AND P1, PT, R0, RZ, P3 ;  /* 0x000000ff0000720c */ /* 0x000fc60001f24270 */
[----:B------:R-:W-:-:S04]  /*2fc0*/  IMAD R10, R18, UR5, R10 ;  /* 0x00000005120a7c24 */ /* 0x000fc8000f8e020a */
[----:B------:R-:W-:Y:S01]  /*2fd0*/  IMAD.IADD R10, R7, 0x1, R10 ;  /* 0x00000001070a7824 */ /* 0x000fe200078e020a */
[----:B------:R-:W-:Y:S06]  /*2fe0*/  @!P0 BRA `(.L_x_34) ;  /* 0x000000ac004c8947 */ /* 0x000fec0003800000 */
[----:B------:R-:W0:Y:S01]  /*2ff0*/  LDC.64 R152, c[0x0][0x5b8] ;  /* 0x00016e00ff987b82 */ /* 0x000e220000000a00 */
[----:B------:R-:W2:Y:S01]  /*3000*/  LDL.LU R11, [R1] ;  /* 0x00000000010b7983 */ /* 0x000ea20000300800 */
[----:B------:R-:W-:-:S06]  /*3010*/  ULDC.64 UR6, c[0x0][0x5c0] ;  /* 0x0001700000067ab9 */ /* 0x000fcc0000000a00 */
[----:B------:R-:W1:Y:S08]  /*3020*/  LDC.64 R14, c[0x0][0x5b0] ;  /* 0x00016c00ff0e7b82 */ /* 0x000e700000000a00 */
[----:B------:R-:W3:Y:S01]  /*3030*/  LDC.64 R12, c[0x0][0x5a8] ;  /* 0x00016a00ff0c7b82 */ /* 0x000ee20000000a00 */
[C---:B0-----:R-:W-:Y:S02]  /*3040*/  IMAD R160, R152.reuse, UR10, RZ ;  /* 0x0000000a98a07c24 */ /* 0x041fe4000f8e02ff */
[----:B------:R-:W-:-:S04]  /*3050*/  IMAD.WIDE.U32 R156, R152, UR43, R20 ;  /* 0x0000002b989c7c25 */ /* 0x000fc8000f8e0014 */
[----:B------:R-:W-:Y:S02]  /*3060*/  IMAD R160, R153, UR43, R160 ;  /* 0x0000002b99a07c24 */ /* 0x000fe4000f8e02a0 */
[-C--:B-1----:R-:W-:Y:S02]  /*3070*/  IMAD R153, R19, R14.reuse, RZ ;  /* 0x0000000e13997224 */ /* 0x082fe400078e02ff */
[----:B------:R-:W-:Y:S02]  /*3080*/  IMAD.IADD R23, R157, 0x1, R160 ;  /* 0x000000019d177824 */ /* 0x000fe400078e02a0 */
[----:B------:R-:W-:Y:S02]  /*3090*/  IMAD.MOV.U32 R22, RZ, RZ, R156 ;  /* 0x000000ffff167224 */ /* 0x000fe400078e009c */
[C---:B------:R-:W-:Y:S02]  /*30a0*/  IMAD R153, R18.reuse, R15, R153 ;  /* 0x0000000f12997224 */ /* 0x040fe400078e0299 */
[----:B------:R-:W-:-:S04]  /*30b0*/  IMAD.WIDE.U32 R4, R18, R14, R22 ;  /* 0x0000000e12047225 */ /* 0x000fc800078e0016 */
[----:B------:R-:W-:Y:S01]  /*30c0*/  IMAD.IADD R3, R5, 0x1, R153 ;  /* 0x0000000105037824 */ /* 0x000fe200078e0299 */
[----:B---3--:R-:W-:-:S04]  /*30d0*/  LEA R8, P0, R4, R12, 0x1 ;  /* 0x0000000c04087211 */ /* 0x008fc800078008ff */
[----:B------:R-:W-:-:S05]  /*30e0*/  LEA.HI.X R9, R4, R13, R3, 0x1, P0 ;  /* 0x0000000d04097211 */ /* 0x000fca00000f0c03 */
[----:B------:R-:W3:Y:S01]  /*30f0*/  @P1 LDG.E.LTC128B.U16 R3, desc[UR36][R8.64] ;  /* 0x0000002408031981 */ /* 0x000ee2000c1e1520 */
[----:B------:R-:W-:Y:S01]  /*3100*/  BSSY B1, `(.L_x_35) ;  /* 0x0000011000017945 */ /* 0x000fe20003800000 */
[----:B---3--:R-:W-:-:S05]  /*3110*/  HADD2.F32 R4, -RZ, R3.H0_H0 ;  /* 0x20000003ff047230 */ /* 0x008fca0000004100 */
[----:B------:R-:W-:-:S04]  /*3120*/  FMUL R4, R4, R16 ;  /* 0x0000001004047220 */ /* 0x000fc80000400000 */
[----:B--2---:R-:W-:Y:S01]  /*3130*/  FFMA R7, R11, R2, R4 ;  /* 0x000000020b077223 */ /* 0x004fe20000000004 */
[----:B------:R-:W-:-:S04]  /*3140*/  LEA R4, P0, R6, UR6, 0x1 ;  /* 0x0000000606047c11 */ /* 0x000fc8000f8008ff */
[----:B------:R-:W-:Y:S02]  /*3150*/  LEA.HI.X R5, R6, UR7, R10, 0x1, P0 ;  /* 0x0000000706057c11 */ /* 0x000fe400080f0c0a */
[----:B------:R-:W-:-:S05]  /*3160*/  F2FP.F16.F32.PACK_AB R6, RZ, R7 ;  /* 0x00000007ff06723e */ /* 0x000fca00000000ff */
[----:B------:R0:W-:Y:S02]  /*3170*/  @P1 STG.E.U16 desc[UR36][R4.64], R6 ;  /* 0x0000000604001986 */ /* 0x0001e4000c101524 */
[----:B0-----:R-:W-:-:S04]  /*3180*/  IMAD.WIDE.U32 R6, R18, R14, R20 ;  /* 0x0000000e12067225 */ /* 0x001fc800078e0014 */
[----:B------:R-:W-:Y:S02]  /*3190*/  IMAD.IADD R7, R153, 0x1, R7 ;  /* 0x0000000199077824 */ /* 0x000fe400078e0207 */
[----:B------:R-:W-:-:S04]  /*31a0*/  IMAD.WIDE.U32 R6, R152, UR43, R6 ;  /* 0x0000002b98067c25 */ /* 0x000fc8000f8e0006 */
[----:B------:R-:W-:Y:S01]  /*31b0*/  IMAD.IADD R7, R160, 0x1, R7 ;  /* 0x00000001a0077824 */ /* 0x000fe200078e0207 */
[----:B------:R-:W-:-:S04]  /*31c0*/  LEA R10, P0, R6, R12, 0x1 ;  /* 0x0000000c060a7211 */ /* 0x000fc800078008ff */
[----:B------:R-:W-:Y:S02]  /*31d0*/  LEA.HI.X R11, R6, R13, R7, 0x1, P0 ;  /* 0x0000000d060b7211 */ /* 0x000fe400000f0c07 */
[----:B------:R-:W-:-:S13]  /*31e0*/  ISETP.GT.AND P0, PT, R0, 0x1, P3 ;  /* 0x000000010000780c */ /* 0x000fda0001f04270 */
[----:B------:R-:W-:Y:S05]  /*31f0*/  @!P0 BRA `(.L_x_36) ;  /* 0x0000000000048947 */ /* 0x000fea0003800000 */
[----:B------:R0:W5:Y:S02]  /*3200*/  LDG.E.LTC128B.U16 R3, desc[UR36][R10.64+0x2] ;  /* 0x000002240a037981 */ /* 0x000164000c1e1520 */
.L_x_36:
[----:B------:R-:W-:Y:S05]  /*3210*/  BSYNC B1 ;  /* 0x0000000000017941 */ /* 0x000fea0003800000 */
.L_x_35:
[----:B------:R-:W2:Y:S01]  /*3220*/  LDL.LU R7, [R1+0x4] ;  /* 0x0000040001077983 */ /* 0x000ea20000300800 */
[----:B-----5:R-:W-:Y:S01]  /*3230*/  HADD2.F32 R6, -RZ, R3.H0_H0 ;  /* 0x20000003ff067230 */ /* 0x020fe20000004100 */
[C---:B------:R-:W-:Y:S01]  /*3240*/  SHF.L.U64.HI R159, R14.reuse, 0x3, R15 ;  /* 0x000000030e9f7819 */ /* 0x040fe2000001020f */
[----:B------:R-:W-:Y:S01]  /*3250*/  IMAD.SHL.U32 R158, R14, 0x8, RZ ;  /* 0x000000080e9e7824 */ /* 0x000fe200078e00ff */
[----:B------:R-:W3:Y:S02]  /*3260*/  LDL.LU R161, [R1+0x8] ;  /* 0x0000080001a17983 */ /* 0x000ee40000300800 */
[----:B------:R-:W-:-:S04]  /*3270*/  FMUL R6, R6, R16 ;  /* 0x0000001006067220 */ /* 0x000fc80000400000 */
[----:B--2---:R-:W-:-:S05]  /*3280*/  FFMA R6, R7, R2, R6 ;  /* 0x0000000207067223 */ /* 0x004fca0000000006 */
[----:B------:R-:W-:-:S05]  /*3290*/  F2FP.F16.F32.PACK_AB R6, RZ, R6 ;  /* 0x00000006ff06723e */ /* 0x000fca00000000ff */
[----:B------:R1:W-:Y:S01]  /*32a0*/  @P0 STG.E.U16 desc[UR36][R4.64+0x2], R6 ;  /* 0x0000020604000986 */ /* 0x0003e2000c101524 */
[----:B------:R-:W-:-:S04]  /*32b0*/  ISETP.GT.AND P0, PT, R155, 0x8, PT ;  /* 0x000000089b00780c */ /* 0x000fc80003f04270 */
[----:B------:R-:W-:Y:S01]  /*32c0*/  ISETP.GT.AND P1, PT, R0, RZ, P0 ;  /* 0x000000ff0000720c */ /* 0x000fe20000724270 */
[----:B-1----:R-:W-:-:S04]  /*32d0*/  IMAD.WIDE.U32 R6, R18, R14, R158 ;  /* 0x0000000e12067225 */ /* 0x002fc800078e009e */
[----:B------:R-:W-:Y:S01]  /*32e0*/  IMAD.IADD R153, R153, 0x1, R7 ;  /* 0x0000000199997824 */ /* 0x000fe200078e0207 */
[----:B------:R-:W-:-:S05]  /*32f0*/  IADD3 R7, P2, R156, R6, RZ ;  /* 0x000000069c077210 */ /* 0x000fca0007f5e0ff */
[----:B------:R-:W-:Y:S01]  /*3300*/  IMAD.X R9, R153, 0x1, R23, P2 ;  /* 0x0000000199097824 */ /* 0x000fe200010e0617 */
[----:B------:R-:W-:-:S04]  /*3310*/  LEA R8, P2, R7, R12, 0x1 ;  /* 0x0000000c07087211 */ /* 0x000fc800078408ff */
[----:B------:R-:W-:-:S05]  /*3320*/  LEA.HI.X R9, R7, R13, R9, 0x1, P2 ;  /* 0x0000000d07097211 */ /* 0x000fca00010f0c09 */
[----:B------:R1:W2:Y:S01]  /*3330*/  @P1 LDG.E.LTC128B.U16 R3, desc[UR36][R8.64] ;  /* 0x0000002408031981 */ /* 0x0002a2000c1e1520 */
[----:B------:R-:W-:Y:S01]  /*3340*/  IADD3 R6, P2, R20, R6, RZ ;  /* 0x0000000614067210 */ /* 0x000fe20007f5e0ff */
[----:B------:R-:W-:Y:S01]  /*3350*/  IMAD.U32 R162, RZ, RZ, UR4 ;  /* 0x00000004ffa27e24 */ /* 0x000fe2000f8e00ff */
[----:B------:R-:W-:Y:S01]  /*3360*/  ISETP.GT.AND P4, PT, R0, 0x1, P0 ;  /* 0x000000010000780c */ /* 0x000fe20000784270 */
[----:B------:R-:W-:Y:S02]  /*3370*/  BSSY B1, `(.L_x_37) ;  /* 0x0000014000017945 */ /* 0x000fe40003800000 */
[----:B------:R-:W-:Y:S02]  /*3380*/  IMAD.X R7, R21, 0x1, R153, P2 ;  /* 0x0000000115077824 */ /* 0x000fe400010e0699 */
[----:B------:R-:W-:Y:S02]  /*3390*/  IMAD.SHL.U32 R162, R162, 0x10, RZ ;  /* 0x00000010a2a27824 */ /* 0x000fe400078e00ff */
[----:B------:R-:W-:-:S04]  /*33a0*/  IMAD.WIDE.U32 R6, R152, UR43, R6 ;  /* 0x0000002b98067c25 */ /* 0x000fc8000f8e0006 */
[----:B------:R-:W-:Y:S01]  /*33b0*/  IMAD.IADD R7, R160, 0x1, R7 ;  /* 0x00000001a0077824 */ /* 0x000fe200078e0207 */
[----:B-1----:R-:W-:-:S04]  /*33c0*/  LEA R8, P2, R6, R12, 0x1 ;  /* 0x0000000c06087211 */ /* 0x002fc800078408ff */
[----:B------:R-:W-:Y:S01]  /*33d0*/  LEA.HI.X R9, R6, R13, R7, 0x1, P2 ;  /* 0x0000000d06097211 */ /* 0x000fe200010f0c07 */
[----:B------:R-:W-:Y:S02]  /*33e0*/  IMAD.U32 R6, RZ, RZ, UR4 ;  /* 0x00000004ff067e24 */ /* 0x000fe4000f8e00ff */
[----:B--2---:R-:W-:-:S05]  /*33f0*/  HADD2.F32 R7, -RZ, R3.H0_H0 ;  /* 0x20000003ff077230 */ /* 0x004fca0000004100 */
[----:B------:R-:W-:-:S04]  /*3400*/  FMUL R7, R7, R16 ;  /* 0x0000001007077220 */ /* 0x000fc80000400000 */
[----:B---3--:R-:W-:Y:S01]  /*3410*/  FFMA R7, R161, R2, R7 ;  /* 0x00000002a1077223 */ /* 0x008fe20000000007 */
[----:B------:R-:W-:-:S04]  /*3420*/  IMAD.U32 R161, RZ, RZ, UR5 ;  /* 0x00000005ffa17e24 */ /* 0x000fc8000f8e00ff */
[----:B------:R-:W-:Y:S02]  /*3430*/  F2FP.F16.F32.PACK_AB R7, RZ, R7 ;  /* 0x00000007ff07723e */ /* 0x000fe400000000ff */
[----:B------:R-:W-:Y:S02]  /*3440*/  SHF.L.U64.HI R161, R6, 0x4, R161 ;  /* 0x0000000406a17819 */ /* 0x000fe400000102a1 */
[----:B------:R-:W-:Y:S02]  /*3450*/  IADD3 R6, P2, R162, R4, RZ ;  /* 0x00000004a2067210 */ /* 0x000fe40007f5e0ff */
[----:B------:R-:W-:-:S03]  /*3460*/  PRMT R153, R7, 0x7610, R153 ;  /* 0x0000761007997816 */ /* 0x000fc60000000099 */
[----:B------:R-:W-:-:S05]  /*3470*/  IMAD.X R7, R161, 0x1, R5, P2 ;  /* 0x00000001a1077824 */ /* 0x000fca00010e0605 */
[----:B------:R1:W-:Y:S01]  /*3480*/  @P1 STG.E.U16 desc[UR36][R6.64], R153 ;  /* 0x0000009906001986 */ /* 0x0003e2000c101524 */
[----:B------:R-:W-:Y:S05]  /*3490*/  @!P4 BRA `(.L_x_38) ;  /* 0x000000000004c947 */ /* 0x000fea0003800000 */
[----:B------:R2:W5:Y:S02]  /*34a0*/  LDG.E.LTC128B.U16 R3, desc[UR36][R8.64+0x2] ;  /* 0x0000022408037981 */ /* 0x000564000c1e1520 */
.L_x_38:
[----:B------:R-:W-:Y:S05]  /*34b0*/  BSYNC B1 ;  /* 0x0000000000017941 */ /* 0x000fea0003800000 */
.L_x_37:
[----:B------:R-:W3:Y:S01]  /*34c0*/  LDL.LU R164, [R1+0xc] ;  /* 0x00000c0001a47983 */ /* 0x000ee20000300800 */
[----:B-1---5:R-:W-:Y:S01]  /*34d0*/  HADD2.F32 R153, -RZ, R3.H0_H0 ;  /* 0x20000003ff997230 */ /* 0x022fe20000004100 */
[----:B------:R-:W-:Y:S01]  /*34e0*/  ISETP.GT.AND P1, PT, R0, 0x8, P3 ;  /* 0x000000080000780c */ /* 0x000fe20001f24270 */
[----:B------:R-:W-:Y:S03]  /*34f0*/  BSSY B1, `(.L_x_39) ;  /* 0x0000007000017945 */ /* 0x000fe60003800000 */
[----:B------:R-:W-:-:S04]  /*3500*/  FMUL R153, R153, R16 ;  /* 0x0000001099997220 */ /* 0x000fc80000400000 */
[----:B---3--:R-:W-:-:S05]  /*3510*/  FFMA R153, R164, R2, R153 ;  /* 0x00000002a4997223 */ /* 0x008fca0000000099 */
[----:B------:R-:W-:-:S05]  /*3520*/  F2FP.F16.F32.PACK_AB R153, RZ, R153 ;  /* 0x00000099ff99723e */ /* 0x000fca00000000ff */
[----:B------:R1:W-:Y:S01]  /*3530*/  @P4 STG.E.U16 desc[UR36][R6.64+0x2], R153 ;  /* 0x0000029906004986 */ /* 0x0003e2000c101524 */
[----:B------:R-:W-:Y:S05]  /*3540*/  @!P1 BRA `(.L_x_40) ;  /* 0x0000000000049947 */ /* 0x000fea0003800000 */
[----:B------:R3:W5:Y:S02]  /*3550*/  LDG.E.LTC128B.U16 R3, desc[UR36][R10.64+0x10] ;  /* 0x000010240a037981 */ /* 0x000764000c1e1520 */
.L_x_40:
[----:B------:R-:W-:Y:S05]  /*3560*/  BSYNC B1 ;  /* 0x0000000000017941 */ /* 0x000fea0003800000 */
.L_x_39:
[----:B------:R-:W4:Y:S01]  /*3570*/  LDL.LU R164, [R1+0x10] ;  /* 0x0000100001a47983 */ /* 0x000f220000300800 */
[----:B-1---5:R-:W-:Y:S01]  /*3580*/  HADD2.F32 R153, -RZ, R3.H0_H0 ;  /* 0x20000003ff997230 */ /* 0x022fe20000004100 */
[----:B------:R-:W-:Y:S01]  /*3590*/  ISETP.GT.AND P2, PT, R0, 0x9, P3 ;  /* 0x000000090000780c */ /* 0x000fe20001f44270 */
[----:B------:R-:W-:Y:S03]  /*35a0*/  BSSY B1, `(.L_x_41) ;  /* 0x0000007000017945 */ /* 0x000fe60003800000 */
[----:B------:R-:W-:-:S04]  /*35b0*/  FMUL R153, R153, R16 ;  /* 0x0000001099997220 */ /* 0x000fc80000400000 */
[----:B----4-:R-:W-:-:S05]  /*35c0*/  FFMA R153, R164, R2, R153 ;  /* 0x00000002a4997223 */ /* 0x010fca0000000099 */
[----:B------:R-:W-:-:S05]  /*35d0*/  F2FP.F16.F32.PACK_AB R153, RZ, R153 ;  /* 0x00000099ff99723e */ /* 0x000fca00000000ff */
[----:B------:R1:W-:Y:S01]  /*35e0*/  @P1 STG.E.U16 desc[UR36][R4.64+0x10], R153 ;  /* 0x0000109904001986 */ /* 0x0003e2000c101524 */
[----:B------:R-:W-:Y:S05]  /*35f0*/  @!P2 BRA `(.L_x_42) ;  /* 0x000000000004a947 */ /* 0x000fea0003800000 */
[----:B------:R4:W5:Y:S02]  /*3600*/  LDG.E.LTC128B.U16 R3, desc[UR36][R10.64+0x12] ;  /* 0x000012240a037981 */ /* 0x000964000c1e1520 */
.L_x_42:
[----:B------:R-:W-:Y:S05]  /*3610*/  BSYNC B1 ;  /* 0x0000000000017941 */ /* 0x000fea0003800000 */
.L_x_41:
[----:B------:R-:W2:Y:S01]  /*3620*/  LDL.LU R164, [R1+0x14] ;  /* 0x0000140001a47983 */ /* 0x000ea20000300800 */
[----:B-1---5:R-:W-:Y:S01]  /*3630*/  HADD2.F32 R153, -RZ, R3.H0_H0 ;  /* 0x20000003ff997230 */ /* 0x022fe20000004100 */
[----:B------:R-:W-:Y:S01]  /*3640*/  ISETP.GT.AND P1, PT, R0, 0x8, P0 ;  /* 0x000000080000780c */ /* 0x000fe20000724270 */
[----:B------:R-:W-:Y:S03]  /*3650*/  BSSY B1, `(.L_x_43) ;  /* 0x0000007000017945 */ /* 0x000fe60003800000 */
[----:B------:R-:W-:-:S04]  /*3660*/  FMUL R153, R153, R16 ;  /* 0x0000001099997220 */ /* 0x000fc80000400000 */
[----:B--2---:R-:W-:-:S05]  /*3670*/  FFMA R153, R164, R2, R153 ;  /* 0x00000002a4997223 */ /* 0x004fca0000000099 */
[----:B------:R-:W-:-:S05]  /*3680*/  F2FP.F16.F32.PACK_AB R153, RZ, R153 ;  /* 0x00000099ff99723e */ /* 0x000fca00000000ff */
[----:B------:R1:W-:Y:S01]  /*3690*/  @P2 STG.E.U16 desc[UR36][R4.64+0x12], R153 ;  /* 0x0000129904002986 */ /* 0x0003e2000c101524 */
[----:B------:R-:W-:Y:S05]  /*36a0*/  @!P1 BRA `(.L_x_44) ;  /* 0x0000000000049947 */ /* 0x000fea0003800000 */
[----:B------:R2:W5:Y:S02]  /*36b0*/  LDG.E.LTC128B.U16 R3, desc[UR36][R8.64+0x10] ;  /* 0x0000102408037981 */ /* 0x000564000c1e1520 */
.L_x_44:
[----:B------:R-:W-:Y:S05]  /*36c0*/  BSYNC B1 ;  /* 0x0000000000017941 */ /* 0x000fea0003800000 */
.L_x_43:
        /* <DEDUP_REMOVED lines=10> */
.L_x_46:
[----:B------:R-:W-:Y:S05]  /*3770*/  BSYNC B1 ;  /* 0x0000000000017941 */ /* 0x000fea0003800000 */
.L_x_45:
        /* <DEDUP_REMOVED lines=10> */
.L_x_48:
[----:B------:R-:W-:Y:S05]  /*3820*/  BSYNC B1 ;  /* 0x0000000000017941 */ /* 0x000fea0003800000 */
.L_x_47:
        /* <DEDUP_REMOVED lines=10> */
.L_x_50:
[----:B------:R-:W-:Y:S05]  /*38d0*/  BSYNC B1 ;  /* 0x0000000000017941 */ /* 0x000fea0003800000 */
.L_x_49:
        /* <DEDUP_REMOVED lines=10> */
.L_x_52:
[----:B------:R-:W-:Y:S05]  /*3980*/  BSYNC B1 ;  /* 0x0000000000017941 */ /* 0x000fea0003800000 */
.L_x_51:
        /* <DEDUP_REMOVED lines=10> */
.L_x_54:
[----:B------:R-:W-:Y:S05]  /*3a30*/  BSYNC B1 ;  /* 0x0000000000017941 */ /* 0x000fea0003800000 */
.L_x_53:
        /* <DEDUP_REMOVED lines=10> */
.L_x_56:
[----:B------:R-:W-:Y:S05]  /*3ae0*/  BSYNC B1 ;  /* 0x0000000000017941 */ /* 0x000fea0003800000 */
.L_x_55:
        /* <DEDUP_REMOVED lines=10> */
.L_x_58:
[----:B------:R-:W-:Y:S05]  /*3b90*/  BSYNC B1 ;  /* 0x0000000000017941 */ /* 0x000fea0003800000 */
.L_x_57:
        /* <DEDUP_REMOVED lines=10> */
.L_x_60:
[----:B------:R-:W-:Y:S05]  /*3c40*/  BSYNC B1 ;  /* 0x0000000000017941 */ /* 0x000fea0003800000 */
.L_x_59:
        /* <DEDUP_REMOVED lines=10> */
.L_x_62:
[----:B------:R-:W-:Y:S05]  /*3cf0*/  BSYNC B1 ;  /* 0x0000000000017941 */ /* 0x000fea0003800000 */
.L_x_61:
        /* <DEDUP_REMOVED lines=10> */
.L_x_64:
[----:B------:R-:W-:Y:S05]  /*3da0*/  BSYNC B1 ;  /* 0x0000000000017941 */ /* 0x000fea0003800000 */
.L_x_63:
        /* <DEDUP_REMOVED lines=10> */
.L_x_66:
[----:B------:R-:W-:Y:S05]  /*3e50*/  BSYNC B1 ;  /* 0x0000000000017941 */ /* 0x000fea0003800000 */
.L_x_65:
        /* <DEDUP_REMOVED lines=10> */
.L_x_68:
[----:B------:R-:W-:Y:S05]  /*3f00*/  BSYNC B1 ;  /* 0x0000000000017941 */ /* 0x000fea0003800000 */
.L_x_67:
        /* <DEDUP_REMOVED lines=10> */
.L_x_70:
[----:B------:R-:W-:Y:S05]  /*3fb0*/  BSYNC B1 ;  /* 0x0000000000017941 */ /* 0x000fea0003800000 */
.L_x_69:
        /* <DEDUP_REMOVED lines=10> */
.L_x_72:
[----:B------:R-:W-:Y:S05]  /*4060*/  BSYNC B1 ;  /* 0x0000000000017941 */ /* 0x000fea0003800000 */
.L_x_71:
        /* <DEDUP_REMOVED lines=10> */
.L_x_74:
[----:B------:R-:W-:Y:S05]  /*4110*/  BSYNC B1 ;  /* 0x0000000000017941 */ /* 0x000fea0003800000 */
.L_x_73:
        /* <DEDUP_REMOVED lines=10> */
.L_x_76:
[----:B------:R-:W-:Y:S05]  /*41c0*/  BSYNC B1 ;  /* 0x0000000000017941 */ /* 0x000fea0003800000 */
.L_x_75:
        /* <DEDUP_REMOVED lines=10> */
.L_x_78:
[----:B------:R-:W-:Y:S05]  /*4270*/  BSYNC B1 ;  /* 0x0000000000017941 */ /* 0x000fea0003800000 */
.L_x_77:
        /* <DEDUP_REMOVED lines=10> */
.L_x_80:
[----:B------:R-:W-:Y:S05]  /*4320*/  BSYNC B1 ;  /* 0x0000000000017941 */ /* 0x000fea0003800000 */
.L_x_79:
        /* <DEDUP_REMOVED lines=10> */
.L_x_82:
[----:B------:R-:W-:Y:S05]  /*43d0*/  BSYNC B1 ;  /* 0x0000000000017941 */ /* 0x000fea0003800000 */
.L_x_81:
        /* <DEDUP_REMOVED lines=10> */
.L_x_84:
[----:B------:R-:W-:Y:S05]  /*4480*/  BSYNC B1 ;  /* 0x0000000000017941 */ /* 0x000fea0003800000 */
.L_x_83:
        /* <DEDUP_REMOVED lines=10> */
.L_x_86:
[----:B------:R-:W-:Y:S05]  /*4530*/  BSYNC B1 ;  /* 0x0000000000017941 */ /* 0x000fea0003800000 */
.L_x_85:
        /* <DEDUP_REMOVED lines=10> */
.L_x_88:
[----:B------:R-:W-:Y:S05]  /*45e0*/  BSYNC B1 ;  /* 0x0000000000017941 */ /* 0x000fea0003800000 */
.L_x_87:
        /* <DEDUP_REMOVED lines=10> */
.L_x_90:
[----:B------:R-:W-:Y:S05]  /*4690*/  BSYNC B1 ;  /* 0x0000000000017941 */ /* 0x000fea0003800000 */
.L_x_89:
        /* <DEDUP_REMOVED lines=10> */
.L_x_92:
[----:B------:R-:W-:Y:S05]  /*4740*/  BSYNC B1 ;  /* 0x0000000000017941 */ /* 0x000fea0003800000 */
.L_x_91:
        /* <DEDUP_REMOVED lines=10> */
.L_x_94:
[----:B------:R-:W-:Y:S05]  /*47f0*/  BSYNC B1 ;  /* 0x0000000000017941 */ /* 0x000fea0003800000 */
.L_x_93:
        /* <DEDUP_REMOVED lines=10> */
.L_x_96:
[----:B------:R-:W-:Y:S05]  /*48a0*/  BSYNC B1 ;  /* 0x0000000000017941 */ /* 0x000fea0003800000 */
.L_x_95:
        /* <DEDUP_REMOVED lines=10> */
.L_x_98:
[----:B------:R-:W-:Y:S05]  /*4950*/  BSYNC B1 ;  /* 0x0000000000017941 */ /* 0x000fea0003800000 */
.L_x_97:
        /* <DEDUP_REMOVED lines=10> */
.L_x_100:
[----:B------:R-:W-:Y:S05]  /*4a00*/  BSYNC B1 ;  /* 0x0000000000017941 */ /* 0x000fea0003800000 */
.L_x_99:
        /* <DEDUP_REMOVED lines=10> */
.L_x_102:
[----:B------:R-:W-:Y:S05]  /*4ab0*/  BSYNC B1 ;  /* 0x0000000000017941 */ /* 0x000fea0003800000 */
.L_x_101:
        /* <DEDUP_REMOVED lines=10> */
.L_x_104:
[----:B------:R-:W-:Y:S05]  /*4b60*/  BSYNC B1 ;  /* 0x0000000000017941 */ /* 0x000fea0003800000 */
.L_x_103:
        /* <DEDUP_REMOVED lines=10> */
.L_x_106:
[----:B------:R-:W-:Y:S05]  /*4c10*/  BSYNC B1 ;  /* 0x0000000000017941 */ /* 0x000fea0003800000 */
.L_x_105:
        /* <DEDUP_REMOVED lines=10> */
.L_x_108:
[----:B------:R-:W-:Y:S05]  /*4cc0*/  BSYNC B1 ;  /* 0x0000000000017941 */ /* 0x000fea0003800000 */
.L_x_107:
        /* <DEDUP_REMOVED lines=10> */
.L_x_110:
[----:B------:R-:W-:Y:S05]  /*4d70*/  BSYNC B1 ;  /* 0x0000000000017941 */ /* 0x000fea0003800000 */
.L_x_109:
        /* <DEDUP_REMOVED lines=10> */
.L_x_112:
[----:B------:R-:W-:Y:S05]  /*4e20*/  BSYNC B1 ;  /* 0x0000000000017941 */ /* 0x000fea0003800000 */
.L_x_111:
        /* <DEDUP_REMOVED lines=10> */
.L_x_114:
[----:B------:R-:W-:Y:S05]  /*4ed0*/  BSYNC B1 ;  /* 0x0000000000017941 */ /* 0x000fea0003800000 */
.L_x_113:
        /* <DEDUP_REMOVED lines=10> */
.L_x_116:
[----:B------:R-:W-:Y:S05]  /*4f80*/  BSYNC B1 ;  /* 0x0000000000017941 */ /* 0x000fea0003800000 */
.L_x_115:
        /* <DEDUP_REMOVED lines=10> */
.L_x_118:
[----:B------:R-:W-:Y:S05]  /*5030*/  BSYNC B1 ;  /* 0x0000000000017941 */ /* 0x000fea0003800000 */
.L_x_117:
        /* <DEDUP_REMOVED lines=10> */
.L_x_120:
[----:B------:R-:W-:Y:S05]  /*50e0*/  BSYNC B1 ;  /* 0x0000000000017941 */ /* 0x000fea0003800000 */
.L_x_119:
        /* <DEDUP_REMOVED lines=10> */
.L_x_122:
[----:B------:R-:W-:Y:S05]  /*5190*/  BSYNC B1 ;  /* 0x0000000000017941 */ /* 0x000fea0003800000 */
.L_x_121:
        /* <DEDUP_REMOVED lines=10> */
.L_x_124:
[----:B------:R-:W-:Y:S05]  /*5240*/  BSYNC B1 ;  /* 0x0000000000017941 */ /* 0x000fea0003800000 */
.L_x_123:
        /* <DEDUP_REMOVED lines=10> */
.L_x_126:
[----:B------:R-:W-:Y:S05]  /*52f0*/  BSYNC B1 ;  /* 0x0000000000017941 */ /* 0x000fea0003800000 */
.L_x_125:
        /* <DEDUP_REMOVED lines=10> */
.L_x_128:
[----:B------:R-:W-:Y:S05]  /*53a0*/  BSYNC B1 ;  /* 0x0000000000017941 */ /* 0x000fea0003800000 */
.L_x_127:
        /* <DEDUP_REMOVED lines=10> */
.L_x_130:
[----:B------:R-:W-:Y:S05]  /*5450*/  BSYNC B1 ;  /* 0x0000000000017941 */ /* 0x000fea0003800000 */
.L_x_129:
        /* <DEDUP_REMOVED lines=10> */
.L_x_132:
[----:B------:R-:W-:Y:S05]  /*5500*/  BSYNC B1 ;  /* 0x0000000000017941 */ /* 0x000fea0003800000 */
.L_x_131:
        /* <DEDUP_REMOVED lines=10> */
.L_x_134:
[----:B------:R-:W-:Y:S05]  /*55b0*/  BSYNC B1 ;  /* 0x0000000000017941 */ /* 0x000fea0003800000 */
.L_x_133:
        /* <DEDUP_REMOVED lines=10> */
.L_x_136:
[----:B------:R-:W-:Y:S05]  /*5660*/  BSYNC B1 ;  /* 0x0000000000017941 */ /* 0x000fea0003800000 */
.L_x_135:
        /* <DEDUP_REMOVED lines=10> */
.L_x_138:
[----:B------:R-:W-:Y:S05]  /*5710*/  BSYNC B1 ;  /* 0x0000000000017941 */ /* 0x000fea0003800000 */
.L_x_137:
        /* <DEDUP_REMOVED lines=10> */
.L_x_140:
[----:B------:R-:W-:Y:S05]  /*57c0*/  BSYNC B1 ;  /* 0x0000000000017941 */ /* 0x000fea0003800000 */
.L_x_139:
        /* <DEDUP_REMOVED lines=10> */
.L_x_142:
[----:B------:R-:W-:Y:S05]  /*5870*/  BSYNC B1 ;  /* 0x0000000000017941 */ /* 0x000fea0003800000 */
.L_x_141:
        /* <DEDUP_REMOVED lines=10> */
.L_x_144:
[----:B------:R-:W-:Y:S05]  /*5920*/  BSYNC B1 ;  /* 0x0000000000017941 */ /* 0x000fea0003800000 */
.L_x_143:
        /* <DEDUP_REMOVED lines=10> */
.L_x_146:
[----:B------:R-:W-:Y:S05]  /*59d0*/  BSYNC B1 ;  /* 0x0000000000017941 */ /* 0x000fea0003800000 */
.L_x_145:
        /* <DEDUP_REMOVED lines=10> */
.L_x_148:
[----:B------:R-:W-:Y:S05]  /*5a80*/  BSYNC B1 ;  /* 0x0000000000017941 */ /* 0x000fea0003800000 */
.L_x_147:
        /* <DEDUP_REMOVED lines=10> */
.L_x_150:
[----:B------:R-:W-:Y:S05]  /*5b30*/  BSYNC B1 ;  /* 0x0000000000017941 */ /* 0x000fea0003800000 */
.L_x_149:
        /* <DEDUP_REMOVED lines=10> */
.L_x_152:
[----:B------:R-:W-:Y:S05]  /*5be0*/  BSYNC B1 ;  /* 0x0000000000017941 */ /* 0x000fea0003800000 */
.L_x_151:
        /* <DEDUP_REMOVED lines=10> */
.L_x_154:
[----:B------:R-:W-:Y:S05]  /*5c90*/  BSYNC B1 ;  /* 0x0000000000017941 */ /* 0x000fea0003800000 */
.L_x_153:
        /* <DEDUP_REMOVED lines=10> */
.L_x_156:
[----:B------:R-:W-:Y:S05]  /*5d40*/  BSYNC B1 ;  /* 0x0000000000017941 */ /* 0x000fea0003800000 */
.L_x_155:
        /* <DEDUP_REMOVED lines=10> */
.L_x_158:
[----:B------:R-:W-:Y:S05]  /*5df0*/  BSYNC B1 ;  /* 0x0000000000017941 */ /* 0x000fea0003800000 */
.L_x_157:
        /* <DEDUP_REMOVED lines=10> */
.L_x_160:
[----:B------:R-:W-:Y:S05]  /*5ea0*/  BSYNC B1 ;  /* 0x0000000000017941 */ /* 0x000fea0003800000 */
.L_x_159:
        /* <DEDUP_REMOVED lines=10> */
.L_x_162:
[----:B------:R-:W-:Y:S05]  /*5f50*/  BSYNC B1 ;  /* 0x0000000000017941 */ /* 0x000fea0003800000 */
.L_x_161:
        /* <DEDUP_REMOVED lines=10> */
.L_x_164:
[----:B------:R-:W-:Y:S05]  /*6000*/  BSYNC B1 ;  /* 0x0000000000017941 */ /* 0x000fea0003800000 */
.L_x_163:
        /* <DEDUP_REMOVED lines=10> */
.L_x_166:
[----:B------:R-:W-:Y:S05]  /*60b0*/  BSYNC B1 ;  /* 0x0000000000017941 */ /* 0x000fea0003800000 */
.L_x_165:
        /* <DEDUP_REMOVED lines=10> */
.L_x_168:
[----:B------:R-:W-:Y:S05]  /*6160*/  BSYNC B1 ;  /* 0x0000000000017941 */ /* 0x000fea0003800000 */
.L_x_167:
        /* <DEDUP_REMOVED lines=10> */
.L_x_170:
[----:B------:R-:W-:Y:S05]  /*6210*/  BSYNC B1 ;  /* 0x0000000000017941 */ /* 0x000fea0003800000 */
.L_x_169:
        /* <DEDUP_REMOVED lines=10> */
.L_x_172:
[----:B------:R-:W-:Y:S05]  /*62c0*/  BSYNC B1 ;  /* 0x0000000000017941 */ /* 0x000fea0003800000 */
.L_x_171:
        /* <DEDUP_REMOVED lines=10> */
.L_x_174:
[----:B------:R-:W-:Y:S05]  /*6370*/  BSYNC B1 ;  /* 0x0000000000017941 */ /* 0x000fea0003800000 */
.L_x_173:
        /* <DEDUP_REMOVED lines=10> */
.L_x_176:
[----:B------:R-:W-:Y:S05]  /*6420*/  BSYNC B1 ;  /* 0x0000000000017941 */ /* 0x000fea0003800000 */
.L_x_175:
        /* <DEDUP_REMOVED lines=10> */
.L_x_178:
[----:B------:R-:W-:Y:S05]  /*64d0*/  BSYNC B1 ;  /* 0x0000000000017941 */ /* 0x000fea0003800000 */
.L_x_177:
        /* <DEDUP_REMOVED lines=10> */
.L_x_180:
[----:B------:R-:W-:Y:S05]  /*6580*/  BSYNC B1 ;  /* 0x0000000000017941 */ /* 0x000fea0003800000 */
.L_x_179:
        /* <DEDUP_REMOVED lines=10> */
.L_x_182:
[----:B------:R-:W-:Y:S05]  /*6630*/  BSYNC B1 ;  /* 0x0000000000017941 */ /* 0x000fea0003800000 */
.L_x_181:
        /* <DEDUP_REMOVED lines=10> */
.L_x_184:
[----:B------:R-:W-:Y:S05]  /*66e0*/  BSYNC B1 ;  /* 0x0000000000017941 */ /* 0x000fea0003800000 */
.L_x_183:
        /* <DEDUP_REMOVED lines=10> */
.L_x_186:
[----:B------:R-:W-:Y:S05]  /*6790*/  BSYNC B1 ;  /* 0x0000000000017941 */ /* 0x000fea0003800000 */
.L_x_185:
        /* <DEDUP_REMOVED lines=10> */
.L_x_188:
[----:B------:R-:W-:Y:S05]  /*6840*/  BSYNC B1 ;  /* 0x0000000000017941 */ /* 0x000fea0003800000 */
.L_x_187:
        /* <DEDUP_REMOVED lines=10> */
.L_x_190:
[----:B------:R-:W-:Y:S05]  /*68f0*/  BSYNC B1 ;  /* 0x0000000000017941 */ /* 0x000fea0003800000 */
.L_x_189:
        /* <DEDUP_REMOVED lines=10> */
.L_x_192:
[----:B------:R-:W-:Y:S05]  /*69a0*/  BSYNC B1 ;  /* 0x0000000000017941 */ /* 0x000fea0003800000 */
.L_x_191:
        /* <DEDUP_REMOVED lines=10> */
.L_x_194:
[----:B------:R-:W-:Y:S05]  /*6a50*/  BSYNC B1 ;  /* 0x0000000000017941 */ /* 0x000fea0003800000 */
.L_x_193:
        /* <DEDUP_REMOVED lines=10> */
.L_x_196:
[----:B------:R-:W-:Y:S05]  /*6b00*/  BSYNC B1 ;  /* 0x0000000000017941 */ /* 0x000fea0003800000 */
.L_x_195:
        /* <DEDUP_REMOVED lines=10> */
.L_x_198:
[----:B------:R-:W-:Y:S05]  /*6bb0*/  BSYNC B1 ;  /* 0x0000000000017941 */ /* 0x000fea0003800000 */
.L_x_197:
        /* <DEDUP_REMOVED lines=10> */
.L_x_200:
[----:B------:R-:W-:Y:S05]  /*6c60*/  BSYNC B1 ;  /* 0x0000000000017941 */ /* 0x000fea0003800000 */
.L_x_199:
        /* <DEDUP_REMOVED lines=10> */
.L_x_202:
[----:B------:R-:W-:Y:S05]  /*6d10*/  BSYNC B1 ;  /* 0x0000000000017941 */ /* 0x000fea0003800000 */
.L_x_201:
        /* <DEDUP_REMOVED lines=10> */
.L_x_204:
[----:B------:R-:W-:Y:S05]  /*6dc0*/  BSYNC B1 ;  /* 0x0000000000017941 */ /* 0x000fea0003800000 */
.L_x_203:
        /* <DEDUP_REMOVED lines=10> */
.L_x_206:
[----:B------:R-:W-:Y:S05]  /*6e70*/  BSYNC B1 ;  /* 0x0000000000017941 */ /* 0x000fea0003800000 */
.L_x_205:
        /* <DEDUP_REMOVED lines=10> */
.L_x_208:
[----:B------:R-:W-:Y:S05]  /*6f20*/  BSYNC B1 ;  /* 0x0000000000017941 */ /* 0x000fea0003800000 */
.L_x_207:
        /* <DEDUP_REMOVED lines=10> */
.L_x_210:
[----:B------:R-:W-:Y:S05]  /*6fd0*/  BSYNC B1 ;  /* 0x0000000000017941 */ /* 0x000fea0003800000 */
.L_x_209:
        /* <DEDUP_REMOVED lines=10> */
.L_x_212:
[----:B------:R-:W-:Y:S05]  /*7080*/  BSYNC B1 ;  /* 0x0000000000017941 */ /* 0x000fea0003800000 */
.L_x_211:
        /* <DEDUP_REMOVED lines=10> */
.L_x_214:
[----:B------:R-:W-:Y:S05]  /*7130*/  BSYNC B1 ;  /* 0x0000000000017941 */ /* 0x000fea0003800000 */
.L_x_213:
        /* <DEDUP_REMOVED lines=10> */
.L_x_216:
[----:B------:R-:W-:Y:S05]  /*71e0*/  BSYNC B1 ;  /* 0x0000000000017941 */ /* 0x000fea0003800000 */
.L_x_215:
        /* <DEDUP_REMOVED lines=10> */
.L_x_218:
[----:B------:R-:W-:Y:S05]  /*7290*/  BSYNC B1 ;  /* 0x0000000000017941 */ /* 0x000fea0003800000 */
.L_x_217:
        /* <DEDUP_REMOVED lines=10> */
.L_x_220:
[----:B------:R-:W-:Y:S05]  /*7340*/  BSYNC B1 ;  /* 0x0000000000017941 */ /* 0x000fea0003800000 */
.L_x_219:
        /* <DEDUP_REMOVED lines=10> */
.L_x_222:
[----:B------:R-:W-:Y:S05]  /*73f0*/  BSYNC B1 ;  /* 0x0000000000017941 */ /* 0x000fea0003800000 */
.L_x_221:
        /* <DEDUP_REMOVED lines=10> */
.L_x_224:
[----:B------:R-:W-:Y:S05]  /*74a0*/  BSYNC B1 ;  /* 0x0000000000017941 */ /* 0x000fea0003800000 */
.L_x_223:
        /* <DEDUP_REMOVED lines=10> */
.L_x_226:
[----:B------:R-:W-:Y:S05]  /*7550*/  BSYNC B1 ;  /* 0x0000000000017941 */ /* 0x000fea0003800000 */
.L_x_225:
        /* <DEDUP_REMOVED lines=10> */
.L_x_228:
[----:B------:R-:W-:Y:S05]  /*7600*/  BSYNC B1 ;  /* 0x0000000000017941 */ /* 0x000fea0003800000 */
.L_x_227:
        /* <DEDUP_REMOVED lines=10> */
.L_x_230:
[----:B------:R-:W-:Y:S05]  /*76b0*/  BSYNC B1 ;  /* 0x0000000000017941 */ /* 0x000fea0003800000 */
.L_x_229:
        /* <DEDUP_REMOVED lines=10> */
.L_x_232:
[----:B------:R-:W-:Y:S05]  /*7760*/  BSYNC B1 ;  /* 0x0000000000017941 */ /* 0x000fea0003800000 */
.L_x_231:
        /* <DEDUP_REMOVED lines=10> */
.L_x_234:
[----:B------:R-:W-:Y:S05]  /*7810*/  BSYNC B1 ;  /* 0x0000000000017941 */ /* 0x000fea0003800000 */
.L_x_233:
        /* <DEDUP_REMOVED lines=10> */
.L_x_236:
[----:B------:R-:W-:Y:S05]  /*78c0*/  BSYNC B1 ;  /* 0x0000000000017941 */ /* 0x000fea0003800000 */
.L_x_235:
        /* <DEDUP_REMOVED lines=10> */
.L_x_238:
[----:B------:R-:W-:Y:S05]  /*7970*/  BSYNC B1 ;  /* 0x0000000000017941 */ /* 0x000fea0003800000 */
.L_x_237:
        /* <DEDUP_REMOVED lines=10> */
.L_x_240:
[----:B------:R-:W-:Y:S05]  /*7a20*/  BSYNC B1 ;  /* 0x0000000000017941 */ /* 0x000fea0003800000 */
.L_x_239:
        /* <DEDUP_REMOVED lines=10> */
.L_x_242:
[----:B------:R-:W-:Y:S05]  /*7ad0*/  BSYNC B1 ;  /* 0x0000000000017941 */ /* 0x000fea0003800000 */
.L_x_241:
        /* <DEDUP_REMOVED lines=10> */
.L_x_244:
[----:B------:R-:W-:Y:S05]  /*7b80*/  BSYNC B1 ;  /* 0x0000000000017941 */ /* 0x000fea0003800000 */
.L_x_243:
        /* <DEDUP_REMOVED lines=10> */
.L_x_246:
[----:B------:R-:W-:Y:S05]  /*7c30*/  BSYNC B1 ;  /* 0x0000000000017941 */ /* 0x000fea0003800000 */
.L_x_245:
        /* <DEDUP_REMOVED lines=10> */
.L_x_248:
[----:B------:R-:W-:Y:S05]  /*7ce0*/  BSYNC B1 ;  /* 0x0000000000017941 */ /* 0x000fea0003800000 */
.L_x_247:
        /* <DEDUP_REMOVED lines=10> */
.L_x_250:
[----:B------:R-:W-:Y:S05]  /*7d90*/  BSYNC B1 ;  /* 0x0000000000017941 */ /* 0x000fea0003800000 */
.L_x_249:
        /* <DEDUP_REMOVED lines=10> */
.L_x_252:
[----:B------:R-:W-:Y:S05]  /*7e40*/  BSYNC B1 ;  /* 0x0000000000017941 */ /* 0x000fea0003800000 */
.L_x_251:
        /* <DEDUP_REMOVED lines=10> */
.L_x_254:
[----:B------:R-:W-:Y:S05]  /*7ef0*/  BSYNC B1 ;  /* 0x0000000000017941 */ /* 0x000fea0003800000 */
.L_x_253:
        /* <DEDUP_REMOVED lines=10> */
.L_x_256:
[----:B------:R-:W-:Y:S05]  /*7fa0*/  BSYNC B1 ;  /* 0x0000000000017941 */ /* 0x000fea0003800000 */
.L_x_255:
        /* <DEDUP_REMOVED lines=10> */
.L_x_258:
[----:B------:R-:W-:Y:S05]  /*8050*/  BSYNC B1 ;  /* 0x0000000000017941 */ /* 0x000fea0003800000 */
.L_x_257:
        /* <DEDUP_REMOVED lines=10> */
.L_x_260:
[----:B------:R-:W-:Y:S05]  /*8100*/  BSYNC B1 ;  /* 0x0000000000017941 */ /* 0x000fea0003800000 */
.L_x_259:
        /* <DEDUP_REMOVED lines=10> */
.L_x_262:
[----:B------:R-:W-:Y:S05]  /*81b0*/  BSYNC B1 ;  /* 0x0000000000017941 */ /* 0x000fea0003800000 */
.L_x_261:
        /* <DEDUP_REMOVED lines=10> */
.L_x_264:
[----:B------:R-:W-:Y:S05]  /*8260*/  BSYNC B1 ;  /* 0x0000000000017941 */ /* 0x000fea0003800000 */
.L_x_263:
        /* <DEDUP_REMOVED lines=10> */
.L_x_266:
[----:B------:R-:W-:Y:S05]  /*8310*/  BSYNC B1 ;  /* 0x0000000000017941 */ /* 0x000fea0003800000 */
.L_x_265:
        /* <DEDUP_REMOVED lines=10> */
.L_x_268:
[----:B------:R-:W-:Y:S05]  /*83c0*/  BSYNC B1 ;  /* 0x0000000000017941 */ /* 0x000fea0003800000 */
.L_x_267:
        /* <DEDUP_REMOVED lines=10> */
.L_x_270:
[----:B------:R-:W-:Y:S05]  /*8470*/  BSYNC B1 ;  /* 0x0000000000017941 */ /* 0x000fea0003800000 */
.L_x_269:
        /* <DEDUP_REMOVED lines=10> */
.L_x_272:
[----:B------:R-:W-:Y:S05]  /*8520*/  BSYNC B1 ;  /* 0x0000000000017941 */ /* 0x000fea0003800000 */
.L_x_271:
        /* <DEDUP_REMOVED lines=10> */
.L_x_274:
[----:B------:R-:W-:Y:S05]  /*85d0*/  BSYNC B1 ;  /* 0x0000000000017941 */ /* 0x000fea0003800000 */
.L_x_273:
        /* <DEDUP_REMOVED lines=10> */
.L_x_276:
[----:B------:R-:W-:Y:S05]  /*8680*/  BSYNC B1 ;  /* 0x0000000000017941 */ /* 0x000fea0003800000 */
.L_x_275:
        /* <DEDUP_REMOVED lines=10> */
.L_x_278:
[----:B------:R-:W-:Y:S05]  /*8730*/  BSYNC B1 ;  /* 0x0000000000017941 */ /* 0x000fea0003800000 */
.L_x_277:
        /* <DEDUP_REMOVED lines=10> */
.L_x_280:
[----:B------:R-:W-:Y:S05]  /*87e0*/  BSYNC B1 ;  /* 0x0000000000017941 */ /* 0x000fea0003800000 */
.L_x_279:
        /* <DEDUP_REMOVED lines=10> */
.L_x_282:
[----:B------:R-:W-:Y:S05]  /*8890*/  BSYNC B1 ;  /* 0x0000000000017941 */ /* 0x000fea0003800000 */
.L_x_281:
[----:B0-234-:R-:W2:Y:S01]  /*88a0*/  LDL.LU R10, [R1+0x1f4] ;  /* 0x0001f400010a7983 */ /* 0x01dea20000300800 */
[----:B-----5:R-:W-:Y:S01]  /*88b0*/  HADD2.F32 R11, -RZ, R3.H0_H0 ;  /* 0x20000003ff0b7230 */ /* 0x020fe20000004100 */
        /* <DEDUP_REMOVED lines=8> */
.L_x_284:
[----:B------:R-:W-:Y:S05]  /*8940*/  BSYNC B1 ;  /* 0x0000000000017941 */ /* 0x000fea0003800000 */
.L_x_283:
[----:B------:R-:W3:Y:S01]  /*8950*/  LDL.LU R10, [R1+0x1f8] ;  /* 0x0001f800010a7983 */ /* 0x000ee20000300800 */
[----:B0----5:R-:W-:Y:S01]  /*8960*/  HADD2.F32 R11, -RZ, R3.H0_H0 ;  /* 0x20000003ff0b7230 */ /* 0x021fe20000004100 */
[----:B------:R-:W-:Y:S01]  /*8970*/  ISETP.GT.AND P1, PT, R0, 0xf9, P0 ;  /* 0x000000f90000780c */ /* 0x000fe20000724270 */
[----:B------:R-:W-:Y:S01]  /*8980*/  BSSY B1, `(.L_x_285) ;  /* 0x0000009000017945 */ /* 0x000fe20003800000 */
[----:B------:R-:W-:Y:S02]  /*8990*/  IADD3 R167, P0, R18, 0x80, RZ ;  /* 0x0000008012a77810 */ /* 0x000fe40007f1e0ff */
[----:B------:R-:W-:-:S03]  /*89a0*/  FMUL R11, R11, R16 ;  /* 0x000000100b0b7220 */ /* 0x000fc60000400000 */
[----:B------:R-:W-:Y:S02]  /*89b0*/  IMAD.X R19, RZ, RZ, R19, P0 ;  /* 0x000000ffff137224 */ /* 0x000fe400000e0613 */
[----:B---3--:R-:W-:-:S05]  /*89c0*/  FFMA R11, R10, R2, R11 ;  /* 0x000000020a0b7223 */ /* 0x008fca000000000b */
[----:B------:R-:W-:-:S05]  /*89d0*/  F2FP.F16.F32.PACK_AB R11, RZ, R11 ;  /* 0x0000000bff0b723e */ /* 0x000fca00000000ff */
[----:B------:R0:W-:Y:S01]  /*89e0*/  @P2 STG.E.U16 desc[UR36][R6.64+0x1f0], R11 ;  /* 0x0001f00b06002986 */ /* 0x0001e2000c101524 */
[----:B------:R-:W-:Y:S05]  /*89f0*/  @!P1 BRA `(.L_x_286) ;  /* 0x0000000000049947 */ /* 0x000fea0003800000 */
[----:B------:R3:W5:Y:S02]  /*8a00*/  LDG.E.LTC128B.U16 R3, desc[UR36][R8.64+0x1f2] ;  /* 0x0001f22408037981 */ /* 0x000764000c1e1520 */
.L_x_286:
[----:B------:R-:W-:Y:S05]  /*8a10*/  BSYNC B1 ;  /* 0x0000000000017941 */ /* 0x000fea0003800000 */
.L_x_285:
[----:B------:R-:W4:Y:S01]  /*8a20*/  LDL.LU R10, [R1+0x1fc] ;  /* 0x0001fc00010a7983 */ /* 0x000f220000300800 */
[----:B--23-5:R-:W-:Y:S01]  /*8a30*/  HADD2.F32 R9, -RZ, R3.H0_H0 ;  /* 0x20000003ff097230 */ /* 0x02cfe20000004100 */
[----:B------:R-:W-:Y:S01]  /*8a40*/  ISETP.GT.AND P0, PT, R155, 0x80, PT ;  /* 0x000000809b00780c */ /* 0x000fe20003f04270 */
[----:B------:R-:W-:Y:S01]  /*8a50*/  IMAD R8, R19, R14, RZ ;  /* 0x0000000e13087224 */ /* 0x000fe200078e02ff */
[----:B-1----:R-:W-:Y:S02]  /*8a60*/  PRMT R153, R3, 0x7610, R153 ;  /* 0x0000761003997816 */ /* 0x002fe40000000099 */
[----:B0-----:R-:W-:Y:S01]  /*8a70*/  FMUL R11, R9, R16 ;  /* 0x00000010090b7220 */ /* 0x001fe20000400000 */
[C---:B------:R-:W-:Y:S01]  /*8a80*/  IMAD R165, R167.reuse, R15, R8 ;  /* 0x0000000fa7a57224 */ /* 0x040fe200078e0208 */
[----:B------:R-:W-:Y:S01]  /*8a90*/  ISETP.GT.AND P3, PT, R0, RZ, P0 ;  /* 0x000000ff0000720c */ /* 0x000fe20000764270 */
[----:B------:R-:W-:-:S04]  /*8aa0*/  IMAD.WIDE.U32 R8, R167, R14, R22 ;  /* 0x0000000ea7087225 */ /* 0x000fc800078e0016 */
[----:B------:R-:W-:Y:S02]  /*8ab0*/  IMAD.IADD R9, R9, 0x1, R165 ;  /* 0x0000000109097824 */ /* 0x000fe400078e02a5 */
[----:B----4-:R-:W-:Y:S01]  /*8ac0*/  FFMA R11, R10, R2, R11 ;  /* 0x000000020a0b7223 */ /* 0x010fe2000000000b */
[----:B------:R-:W-:-:S04]  /*8ad0*/  LEA R10, P2, R8, R12, 0x1 ;  /* 0x0000000c080a7211 */ /* 0x000fc800078408ff */
[----:B------:R-:W-:Y:S02]  /*8ae0*/  F2FP.F16.F32.PACK_AB R15, RZ, R11 ;  /* 0x0000000bff0f723e */ /* 0x000fe400000000ff */
[--C-:B------:R-:W-:Y:S02]  /*8af0*/  LEA.HI.X R11, R8, R13, R9.reuse, 0x1, P2 ;  /* 0x0000000d080b7211 */ /* 0x100fe400010f0c09 */
[----:B------:R-:W-:-:S05]  /*8b00*/  PRMT R9, R15, 0x7610, R9 ;  /* 0x000076100f097816 */ /* 0x000fca0000000009 */
[----:B------:R0:W-:Y:S04]  /*8b10*/  @P1 STG.E.U16 desc[UR36][R6.64+0x1f2], R9 ;  /* 0x0001f20906001986 */ /* 0x0001e8000c101524 */
[----:B------:R1:W2:Y:S01]  /*8b20*/  @P3 LDG.E.LTC128B.U16 R153, desc[UR36][R10.64] ;  /* 0x000000240a993981 */ /* 0x0002a2000c1e1520 */
[----:B------:R-:W-:Y:S01]  /*8b30*/  IMAD.U32 R18, RZ, RZ, UR4 ;  /* 0x00000004ff127e24 */ /* 0x000fe2000f8e00ff */
[----:B------:R-:W-:Y:S01]  /*8b40*/  ISETP.GT.AND P2, PT, R0, 0x1, P0 ;  /* 0x000000010000780c */ /* 0x000fe20000744270 */
[----:B------:R-:W-:Y:S01]  /*8b50*/  IMAD.U32 R164, RZ, RZ, UR4 ;  /* 0x00000004ffa47e24 */ /* 0x000fe2000f8e00ff */
[----:B------:R-:W-:Y:S01]  /*8b60*/  BSSY B1, `(.L_x_287) ;  /* 0x0000013000017945 */ /* 0x000fe20003800000 */
[----:B------:R-:W-:Y:S02]  /*8b70*/  IMAD.U32 R169, RZ, RZ, UR5 ;  /* 0x00000005ffa97e24 */ /* 0x000fe4000f8e00ff */
[----:B0-----:R-:W-:-:S03]  /*8b80*/  IMAD.WIDE.U32 R8, R167, R14, R20 ;  /* 0x0000000ea7087225 */ /* 0x001fc600078e0014 */
[----:B-1----:R-:W-:Y:S01]  /*8b90*/  SHF.L.U64.HI R11, R164, 0x8, R169 ;  /* 0x00000008a40b7819 */ /* 0x002fe200000102a9 */
[----:B------:R-:W-:Y:S02]  /*8ba0*/  IMAD.IADD R9, R165, 0x1, R9 ;  /* 0x00000001a5097824 */ /* 0x000fe400078e0209 */
[----:B--2---:R-:W-:-:S05]  /*8bb0*/  HADD2.F32 R3, -RZ, R153.H0_H0 ;  /* 0x20000099ff037230 */ /* 0x004fca0000004100 */
[----:B------:R-:W-:Y:S01]  /*8bc0*/  FMUL R15, R3, R16 ;  /* 0x00000010030f7220 */ /* 0x000fe20000400000 */
[----:B------:R-:W-:Y:S02]  /*8bd0*/  IMAD.SHL.U32 R3, R18, 0x100, RZ ;  /* 0x0000010012037824 */ /* 0x000fe400078e00ff */
[----:B------:R-:W-:-:S04]  /*8be0*/  IMAD.WIDE.U32 R18, R152, UR43, R8 ;  /* 0x0000002b98127c25 */ /* 0x000fc8000f8e0008 */
[----:B------:R-:W-:Y:S01]  /*8bf0*/  FFMA R15, R24, R2, R15 ;  /* 0x00000002180f7223 */ /* 0x000fe2000000000f */
[----:B------:R-:W-:Y:S01]  /*8c00*/  IADD3 R8, P1, R3, R4, RZ ;  /* 0x0000000403087210 */ /* 0x000fe20007f3e0ff */
[----:B------:R-:W-:Y:S01]  /*8c10*/  IMAD.IADD R7, R160, 0x1, R19 ;  /* 0x00000001a0077824 */ /* 0x000fe200078e0213 */
[C---:B------:R-:W-:Y:S02]  /*8c20*/  LEA R6, P4, R18.reuse, R12, 0x1 ;  /* 0x0000000c12067211 */ /* 0x040fe400078808ff */
[----:B------:R-:W-:Y:S01]  /*8c30*/  F2FP.F16.F32.PACK_AB R15, RZ, R15 ;  /* 0x0000000fff0f723e */ /* 0x000fe200000000ff */
[----:B------:R-:W-:Y:S01]  /*8c40*/  IMAD.X R9, R11, 0x1, R5, P1 ;  /* 0x000000010b097824 */ /* 0x000fe200008e0605 */
[----:B------:R-:W-:-:S04]  /*8c50*/  LEA.HI.X R7, R18, R13, R7, 0x1, P4 ;  /* 0x0000000d12077211 */ /* 0x000fc800020f0c07 */
[----:B------:R0:W-:Y:S01]  /*8c60*/  @P3 STG.E.U16 desc[UR36][R8.64], R15 ;  /* 0x0000000f08003986 */ /* 0x0001e2000c101524 */
[----:B------:R-:W-:Y:S05]  /*8c70*/  @!P2 BRA `(.L_x_288) ;  /* 0x000000000004a947 */ /* 0x000fea0003800000 */
[----:B------:R1:W5:Y:S02]  /*8c80*/  LDG.E.LTC128B.U16 R153, desc[UR36][R6.64+0x2] ;  /* 0x0000022406997981 */ /* 0x000364000c1e1520 */
.L_x_288:
[----:B------:R-:W-:Y:S05]  /*8c90*/  BSYNC B1 ;  /* 0x0000000000017941 */ /* 0x000fea0003800000 */
.L_x_287:
[----:B0----5:R-:W-:Y:S01]  /*8ca0*/  HADD2.F32 R15, -RZ, R153.H0_H0 ;  /* 0x20000099ff0f7230 */ /* 0x021fe20000004100 */
[----:B------:R-:W-:Y:S01]  /*8cb0*/  ISETP.GT.AND P1, PT, R155, 0x88, PT ;  /* 0x000000889b00780c */ /* 0x000fe20003f24270 */
[----:B------:R-:W-:Y:S03]  /*8cc0*/  BSSY B1, `(.L_x_289) ;  /* 0x0000011000017945 */ /* 0x000fe60003800000 */
[----:B------:R-:W-:Y:S01]  /*8cd0*/  FMUL R10, R15, R16 ;  /* 0x000000100f0a7220 */ /* 0x000fe20000400000 */
[----:B------:R-:W-:Y:S01]  /*8ce0*/  IMAD.WIDE.U32 R14, R167, R14, R158 ;  /* 0x0000000ea70e7225 */ /* 0x000fe200078e009e */
[----:B------:R-:W-:-:S03]  /*8cf0*/  ISETP.GT.AND P3, PT, R0, RZ, P1 ;  /* 0x000000ff0000720c */ /* 0x000fc60000f64270 */
[----:B------:R-:W-:Y:S01]  /*8d00*/  FFMA R10, R25, R2, R10 ;  /* 0x00000002190a7223 */ /* 0x000fe2000000000a */
[----:B------:R-:W-:Y:S01]  /*8d10*/  IMAD.IADD R165, R165, 0x1, R15 ;  /* 0x00000001a5a57824 */ /* 0x000fe200078e020f */
[-C--:B------:R-:W-:Y:S02]  /*8d20*/  IADD3 R156, P5, R156, R14.reuse, RZ ;  /* 0x0000000e9c9c7210 */ /* 0x080fe40007fbe0ff */
[----:B------:R-:W-:Y:S02]  /*8d30*/  IADD3 R18, P4, R20, R14, RZ ;  /* 0x0000000e14127210 */ /* 0x000fe40007f9e0ff */
[----:B------:R-:W-:Y:S01]  /*8d40*/  F2FP.F16.F32.PACK_AB R10, RZ, R10 ;  /* 0x0000000aff0a723e */ /* 0x000fe200000000ff */
[--C-:B------:R-:W-:Y:S01]  /*8d50*/  IMAD.X R22, R165, 0x1, R23.reuse, P5 ;  /* 0x00000001a5167824 */ /* 0x100fe200028e0617 */
[----:B------:R-:W-:Y:S02]  /*8d60*/  LEA R14, P5, R156, R12, 0x1 ;  /* 0x0000000c9c0e7211 */ /* 0x000fe400078a08ff */
[----:B------:R-:W-:-:S02]  /*8d70*/  PRMT R23, R10, 0x7610, R23 ;  /* 0x000076100a177816 */ /* 0x000fc40000000017 */
[----:B------:R-:W-:Y:S02]  /*8d80*/  LEA.HI.X R15, R156, R13, R22, 0x1, P5 ;  /* 0x0000000d9c0f7211 */ /* 0x000fe400028f0c16 */
[----:B------:R-:W-:Y:S01]  /*8d90*/  PRMT R10, R153, 0x7610, R10 ;  /* 0x00007610990a7816 */ /* 0x000fe2000000000a */
[----:B------:R0:W-:Y:S01]  /*8da0*/  @P2 STG.E.U16 desc[UR36][R8.64+0x2], R23 ;  /* 0x0000021708002986 */ /* 0x0001e2000c101524 */
[----:B------:R-:W-:Y:S05]  /*8db0*/  @!P3 BRA `(.L_x_290) ;  /* 0x000000000004b947 */ /* 0x000fea0003800000 */
[----:B------:R2:W5:Y:S02]  /*8dc0*/  LDG.E.LTC128B.U16 R10, desc[UR36][R14.64] ;  /* 0x000000240e0a7981 */ /* 0x000564000c1e1520 */
.L_x_290:
[----:B------:R-:W-:Y:S05]  /*8dd0*/  BSYNC B1 ;  /* 0x0000000000017941 */ /* 0x000fea0003800000 */
.L_x_289:
[----:B--2--5:R-:W-:Y:S01]  /*8de0*/  HADD2.F32 R15, -RZ, R10.H0_H0 ;  /* 0x2000000aff0f7230 */ /* 0x024fe20000004100 */
[----:B------:R-:W-:Y:S01]  /*8df0*/  ISETP.GT.AND P2, PT, R0, 0x1, P1 ;  /* 0x000000010000780c */ /* 0x000fe20000f44270 */
[----:B------:R-:W-:Y:S01]  /*8e00*/  IMAD.X R19, R21, 0x1, R165, P4 ;  /* 0x0000000115137824 */ /* 0x000fe200020e06a5 */
[----:B------:R-:W-:Y:S01]  /*8e10*/  IADD3 R14, P4, R8, R162, RZ ;  /* 0x000000a2080e7210 */ /* 0x000fe20007f9e0ff */
[----:B------:R-:W-:Y:S01]  /*8e20*/  BSSY B1, `(.L_x_291) ;  /* 0x000000c000017945 */ /* 0x000fe20003800000 */
[----:B------:R-:W-:Y:S01]  /*8e30*/  FMUL R15, R15, R16 ;  /* 0x000000100f0f7220 */ /* 0x000fe20000400000 */
[----:B------:R-:W-:-:S04]  /*8e40*/  IMAD.WIDE.U32 R152, R152, UR43, R18 ;  /* 0x0000002b98987c25 */ /* 0x000fc8000f8e0012 */
[----:B------:R-:W-:Y:S01]  /*8e50*/  FFMA R15, R26, R2, R15 ;  /* 0x000000021a0f7223 */ /* 0x000fe2000000000f */
[----:B------:R-:W-:Y:S01]  /*8e60*/  IMAD.IADD R160, R160, 0x1, R153 ;  /* 0x00000001a0a07824 */ /* 0x000fe200078e0299 */
[----:B------:R-:W-:-:S03]  /*8e70*/  LEA R12, P5, R152, R12, 0x1 ;  /* 0x0000000c980c7211 */ /* 0x000fc600078a08ff */
[----:B------:R-:W-:Y:S01]  /*8e80*/  F2FP.F16.F32.PACK_AB R18, RZ, R15 ;  /* 0x0000000fff12723e */ /* 0x000fe200000000ff */
[----:B------:R-:W-:Y:S01]  /*8e90*/  IMAD.X R15, R9, 0x1, R161, P4 ;  /* 0x00000001090f7824 */ /* 0x000fe200020e06a1 */
[----:B------:R-:W-:-:S04]  /*8ea0*/  LEA.HI.X R13, R152, R13, R160, 0x1, P5 ;  /* 0x0000000d980d7211 */ /* 0x000fc800028f0ca0 */
[----:B------:R2:W-:Y:S01]  /*8eb0*/  @P3 STG.E.U16 desc[UR36][R14.64], R18 ;  /* 0x000000120e003986 */ /* 0x0005e2000c101524 */
[----:B------:R-:W-:Y:S05]  /*8ec0*/  @!P2 BRA `(.L_x_292) ;  /* 0x000000000004a947 */ /* 0x000fea0003800000 */
[----:B------:R3:W5:Y:S02]  /*8ed0*/  LDG.E.LTC128B.U16 R10, desc[UR36][R12.64+0x2] ;  /* 0x000002240c0a7981 */ /* 0x000764000c1e1520 */
.L_x_292:
[----:B------:R-:W-:Y:S05]  /*8ee0*/  BSYNC B1 ;  /* 0x0000000000017941 */ /* 0x000fea0003800000 */
.L_x_291:
[----:B-----5:R-:W-:Y:S01]  /*8ef0*/  HADD2.F32 R19, -RZ, R10.H0_H0 ;  /* 0x2000000aff137230 */ /* 0x020fe20000004100 */
[----:B------:R-:W-:Y:S01]  /*8f00*/  ISETP.GT.AND P3, PT, R0, 0x8, P0 ;  /* 0x000000080000780c */ /* 0x000fe20000764270 */
[----:B------:R-:W-:Y:S03]  /*8f10*/  BSSY B1, `(.L_x_293) ;  /* 0x0000007000017945 */ /* 0x000fe60003800000 */
[----:B--2---:R-:W-:-:S04]  /*8f20*/  FMUL R18, R19, R16 ;  /* 0x0000001013127220 */ /* 0x004fc80000400000 */
[----:B------:R-:W-:-:S05]  /*8f30*/  FFMA R18, R27, R2, R18 ;  /* 0x000000021b127223 */ /* 0x000fca0000000012 */
[----:B------:R-:W-:-:S05]  /*8f40*/  F2FP.F16.F32.PACK_AB R18, RZ, R18 ;  /* 0x00000012ff12723e */ /* 0x000fca00000000ff */
[----:B------:R2:W-:Y:S01]  /*8f50*/  @P2 STG.E.U16 desc[UR36][R14.64+0x2], R18 ;  /* 0x000002120e002986 */ /* 0x0005e2000c101524 */
[----:B------:R-:W-:Y:S05]  /*8f60*/  @!P3 BRA `(.L_x_294) ;  /* 0x000000000004b947 */ /* 0x000fea0003800000 */
[----:B------:R4:W5:Y:S02]  /*8f70*/  LDG.E.LTC128B.U16 R10, desc[UR36][R6.64+0x10] ;  /* 0x00001024060a7981 */ /* 0x000964000c1e1520 */
.L_x_294:
[----:B------:R-:W-:Y:S05]  /*8f80*/  BSYNC B1 ;  /* 0x0000000000017941 */ /* 0x000fea0003800000 */
.L_x_293:
[----:B--2--5:R-:W-:Y:S01]  /*8f90*/  HADD2.F32 R15, -RZ, R10.H0_H0 ;  /* 0x2000000aff0f7230 */ /* 0x024fe20000004100 */
[----:B------:R-:W-:Y:S01]  /*8fa0*/  ISETP.GT.AND P2, PT, R0, 0x9, P0 ;  /* 0x000000090000780c */ /* 0x000fe20000744270 */
[----:B------:R-:W-:Y:S03]  /*8fb0*/  BSSY B1, `(.L_x_295) ;  /* 0x0000007000017945 */ /* 0x000fe60003800000 */
[----:B------:R-:W-:-:S04]  /*8fc0*/  FMUL R15, R15, R16 ;  /* 0x000000100f0f7220 */ /* 0x000fc80000400000 */
[----:B------:R-:W-:-:S05]  /*8fd0*/  FFMA R15, R28, R2, R15 ;  /* 0x000000021c0f7223 */ /* 0x000fca000000000f */
[----:B------:R-:W-:-:S05]  /*8fe0*/  F2FP.F16.F32.PACK_AB R15, RZ, R15 ;  /* 0x0000000fff0f723e */ /* 0x000fca00000000ff */
[----:B------:R2:W-:Y:S01]  /*8ff0*/  @P3 STG.E.U16 desc[UR36][R8.64+0x10], R15 ;  /* 0x0000100f08003986 */ /* 0x0005e2000c101524 */
[----:B------:R-:W-:Y:S05]  /*9000*/  @!P2 BRA `(.L_x_296) ;  /* 0x000000000004a947 */ /* 0x000fea0003800000 */
[----:B------:R0:W5:Y:S02]  /*9010*/  LDG.E.LTC128B.U16 R10, desc[UR36][R6.64+0x12] ;  /* 0x00001224060a7981 */ /* 0x000164000c1e1520 */
.L_x_296:
[----:B------:R-:W-:Y:S05]  /*9020*/  BSYNC B1 ;  /* 0x0000000000017941 */ /* 0x000fea0003800000 */
.L_x_295:
        /* <DEDUP_REMOVED lines=9> */
.L_x_298:
[----:B------:R-:W-:Y:S05]  /*90c0*/  BSYNC B1 ;  /* 0x0000000000017941 */ /* 0x000fea0003800000 */
.L_x_297:
[----:B-----5:R-:W-:Y:S01]  /*90d0*/  HADD2.F32 R15, -RZ, R10.H0_H0 ;  /* 0x2000000aff0f7230 */ /* 0x020fe20000004100 */
[----:B--2---:R-:W-:Y:S01]  /*90e0*/  IADD3 R14, P3, R162, R8, RZ ;  /* 0x00000008a20e7210 */ /* 0x004fe20007f7e0ff */
[----:B------:R-:W-:Y:S01]  /*90f0*/  BSSY B1, `(.L_x_299) ;  /* 0x0000009000017945 */ /* 0x000fe20003800000 */
[----:B------:R-:W-:Y:S02]  /*9100*/  ISETP.GT.AND P2, PT, R0, 0x9, P1 ;  /* 0x000000090000780c */ /* 0x000fe40000f44270 */
[----:B------:R-:W-:-:S04]  /*9110*/  FMUL R15, R15, R16 ;  /* 0x000000100f0f7220 */ /* 0x000fc80000400000 */
[----:B------:R-:W-:-:S05]  /*9120*/  FFMA R15, R30, R2, R15 ;  /* 0x000000021e0f7223 */ /* 0x000fca000000000f */
[----:B------:R-:W-:Y:S01]  /*9130*/  F2FP.F16.F32.PACK_AB R18, RZ, R15 ;  /* 0x0000000fff12723e */ /* 0x000fe200000000ff */
[----:B------:R-:W-:-:S05]  /*9140*/  IMAD.X R15, R161, 0x1, R9, P3 ;  /* 0x00000001a10f7824 */ /* 0x000fca00018e0609 */
[----:B------:R2:W-:Y:S01]  /*9150*/  @P4 STG.E.U16 desc[UR36][R14.64+0x10], R18 ;  /* 0x000010120e004986 */ /* 0x0005e2000c101524 */
[----:B------:R-:W-:Y:S05]  /*9160*/  @!P2 BRA `(.L_x_300) ;  /* 0x000000000004a947 */ /* 0x000fea0003800000 */
[----:B------:R0:W5:Y:S02]  /*9170*/  LDG.E.LTC128B.U16 R10, desc[UR36][R12.64+0x12] ;  /* 0x000012240c0a7981 */ /* 0x000164000c1e1520 */
.L_x_300:
[----:B------:R-:W-:Y:S05]  /*9180*/  BSYNC B1 ;  /* 0x0000000000017941 */ /* 0x000fea0003800000 */
.L_x_299:
[----:B--2--5:R-:W-:Y:S01]  /*9190*/  HADD2.F32 R15, -RZ, R10.H0_H0 ;  /* 0x2000000aff0f7230 */ /* 0x024fe20000004100 */
[----:B------:R-:W-:Y:S01]  /*91a0*/  IADD3 R4, P4, P5, R162, R4, R3 ;  /* 0x00000004a2047210 */ /* 0x000fe20007d9e003 */
[----:B------:R-:W-:Y:S01]  /*91b0*/  BSSY B1, `(.L_x_301) ;  /* 0x0000009000017945 */ /* 0x000fe20003800000 */
[----:B------:R-:W-:Y:S02]  /*91c0*/  ISETP.GT.AND P3, PT, R0, 0x10, P0 ;  /* 0x000000100000780c */ /* 0x000fe40000764270 */
[----:B------:R-:W-:Y:S01]  /*91d0*/  FMUL R14, R15, R16 ;  /* 0x000000100f0e7220 */ /* 0x000fe20000400000 */
[----:B------:R-:W-:-:S03]  /*91e0*/  IADD3.X R5, R161, R5, R11, P4, P5 ;  /* 0x00000005a1057210 */ /* 0x000fc600027ea40b */
[----:B------:R-:W-:-:S05]  /*91f0*/  FFMA R14, R31, R2, R14 ;  /* 0x000000021f0e7223 */ /* 0x000fca000000000e */
[----:B------:R-:W-:-:S05]  /*9200*/  F2FP.F16.F32.PACK_AB R14, RZ, R14 ;  /* 0x0000000eff0e723e */ /* 0x000fca00000000ff */
[----:B------:R2:W-:Y:S01]  /*9210*/  @P2 STG.E.U16 desc[UR36][R4.64+0x12], R14 ;  /* 0x0000120e04002986 */ /* 0x0005e2000c101524 */
[----:B------:R-:W-:Y:S05]  /*9220*/  @!P3 BRA `(.L_x_302) ;  /* 0x000000000004b947 */ /* 0x000fea0003800000 */
[----:B------:R0:W5:Y:S02]  /*9230*/  LDG.E.LTC128B.U16 R10, desc[UR36][R6.64+0x20] ;  /* 0x00002024060a7981 */ /* 0x000164000c1e1520 */
.L_x_302:
[----:B------:R-:W-:Y:S05]  /*9240*/  BSYNC B1 ;  /* 0x0000000000017941 */ /* 0x000fea0003800000 */
.L_x_301:
[----:B-----5:R-:W-:Y:S01]  /*9250*/  HADD2.F32 R3, -RZ, R10.H0_H0 ;  /* 0x2000000aff037230 */ /* 0x020fe20000004100 */
        /* <DEDUP_REMOVED lines=8> */
.L_x_304:
[----:B------:R-:W-:Y:S05]  /*92e0*/  BSYNC B1 ;  /* 0x0000000000017941 */ /* 0x000fea0003800000 */
.L_x_303:
[----:B0----5:R-:W-:Y:S01]  /*92f0*/  HADD2.F32 R3, -RZ, R10.H0_H0 ;  /* 0x2000000aff037230 */ /* 0x021fe20000004100 */
        /* <DEDUP_REMOVED lines=8> */
.L_x_306:
[----:B------:R-:W-:Y:S05]  /*9380*/  BSYNC B1 ;  /* 0x0000000000017941 */ /* 0x000fea0003800000 */
.L_x_305:
        /* <DEDUP_REMOVED lines=9> */
.L_x_308:
[----:B------:R-:W-:Y:S05]  /*9420*/  BSYNC B1 ;  /* 0x0000000000017941 */ /* 0x000fea0003800000 */
.L_x_307:
[----:B0----5:R-:W-:Y:S01]  /*9430*/  HADD2.F32 R3, -RZ, R10.H0_H0 ;  /* 0x2000000aff037230 */ /* 0x021fe20000004100 */
        /* <DEDUP_REMOVED lines=8> */
.L_x_310:
[----:B------:R-:W-:Y:S05]  /*94c0*/  BSYNC B1 ;  /* 0x0000000000017941 */ /* 0x000fea0003800000 */
.L_x_309:
        /* <DEDUP_REMOVED lines=9> */
.L_x_312:
[----:B------:R-:W-:Y:S05]  /*9560*/  BSYNC B1 ;  /* 0x0000000000017941 */ /* 0x000fea0003800000 */
.L_x_311:
        /* <DEDUP_REMOVED lines=9> */
.L_x_314:
[----:B------:R-:W-:Y:S05]  /*9600*/  BSYNC B1 ;  /* 0x0000000000017941 */ /* 0x000fea0003800000 */
.L_x_313:
        /* <DEDUP_REMOVED lines=9> */
.L_x_316:
[----:B------:R-:W-:Y:S05]  /*96a0*/  BSYNC B1 ;  /* 0x0000000000017941 */ /* 0x000fea0003800000 */
.L_x_315:
        /* <DEDUP_REMOVED lines=9> */
.L_x_318:
[----:B------:R-:W-:Y:S05]  /*9740*/  BSYNC B1 ;  /* 0x0000000000017941 */ /* 0x000fea0003800000 */
.L_x_317:
        /* <DEDUP_REMOVED lines=9> */
.L_x_320:
[----:B------:R-:W-:Y:S05]  /*97e0*/  BSYNC B1 ;  /* 0x0000000000017941 */ /* 0x000fea0003800000 */
.L_x_319:
        /* <DEDUP_REMOVED lines=9> */
.L_x_322:
[----:B------:R-:W-:Y:S05]  /*9880*/  BSYNC B1 ;  /* 0x0000000000017941 */ /* 0x000fea0003800000 */
.L_x_321:
        /* <DEDUP_REMOVED lines=9> */
.L_x_324:
[----:B------:R-:W-:Y:S05]  /*9920*/  BSYNC B1 ;  /* 0x0000000000017941 */ /* 0x000fea0003800000 */
.L_x_323:
        /* <DEDUP_REMOVED lines=9> */
.L_x_326:
[----:B------:R-:W-:Y:S05]  /*99c0*/  BSYNC B1 ;  /* 0x0000000000017941 */ /* 0x000fea0003800000 */
.L_x_325:
        /* <DEDUP_REMOVED lines=9> */
.L_x_328:
[----:B------:R-:W-:Y:S05]  /*9a60*/  BSYNC B1 ;  /* 0x0000000000017941 */ /* 0x000fea0003800000 */
.L_x_327:
        /* <DEDUP_REMOVED lines=9> */
.L_x_330:
[----:B------:R-:W-:Y:S05]  /*9b00*/  BSYNC B1 ;  /* 0x0000000000017941 */ /* 0x000fea0003800000 */
.L_x_329:
        /* <DEDUP_REMOVED lines=9> */
.L_x_332:
[----:B------:R-:W-:Y:S05]  /*9ba0*/  BSYNC B1 ;  /* 0x0000000000017941 */ /* 0x000fea0003800000 */
.L_x_331:
        /* <DEDUP_REMOVED lines=9> */
.L_x_334:
[----:B------:R-:W-:Y:S05]  /*9c40*/  BSYNC B1 ;  /* 0x0000000000017941 */ /* 0x000fea0003800000 */
.L_x_333:
        /* <DEDUP_REMOVED lines=9> */
.L_x_336:
[----:B------:R-:W-:Y:S05]  /*9ce0*/  BSYNC B1 ;  /* 0x0000000000017941 */ /* 0x000fea0003800000 */
.L_x_335:
        /* <DEDUP_REMOVED lines=9> */
.L_x_338:
[----:B------:R-:W-:Y:S05]  /*9d80*/  BSYNC B1 ;  /* 0x0000000000017941 */ /* 0x000fea0003800000 */
.L_x_337:
        /* <DEDUP_REMOVED lines=9> */
.L_x_340:
[----:B------:R-:W-:Y:S05]  /*9e20*/  BSYNC B1 ;  /* 0x0000000000017941 */ /* 0x000fea0003800000 */
.L_x_339:
        /* <DEDUP_REMOVED lines=9> */
.L_x_342:
[----:B------:R-:W-:Y:S05]  /*9ec0*/  BSYNC B1 ;  /* 0x0000000000017941 */ /* 0x000fea0003800000 */
.L_x_341:
        /* <DEDUP_REMOVED lines=9> */
.L_x_344:
[----:B------:R-:W-:Y:S05]  /*9f60*/  BSYNC B1 ;  /* 0x0000000000017941 */ /* 0x000fea0003800000 */
.L_x_343:
        /* <DEDUP_REMOVED lines=9> */
.L_x_346:
[----:B------:R-:W-:Y:S05]  /*a000*/  BSYNC B1 ;  /* 0x0000000000017941 */ /* 0x000fea0003800000 */
.L_x_345:
        /* <DEDUP_REMOVED lines=9> */
.L_x_348:
[----:B------:R-:W-:Y:S05]  /*a0a0*/  BSYNC B1 ;  /* 0x0000000000017941 */ /* 0x000fea0003800000 */
.L_x_347:
        /* <DEDUP_REMOVED lines=9> */
.L_x_350:
[----:B------:R-:W-:Y:S05]  /*a140*/  BSYNC B1 ;  /* 0x0000000000017941 */ /* 0x000fea0003800000 */
.L_x_349:
        /* <DEDUP_REMOVED lines=9> */
.L_x_352:
[----:B------:R-:W-:Y:S05]  /*a1e0*/  BSYNC B1 ;  /* 0x0000000000017941 */ /* 0x000fea0003800000 */
.L_x_351:
        /* <DEDUP_REMOVED lines=9> */
.L_x_354:
[----:B------:R-:W-:Y:S05]  /*a280*/  BSYNC B1 ;  /* 0x0000000000017941 */ /* 0x000fea0003800000 */
.L_x_353:
        /* <DEDUP_REMOVED lines=9> */
.L_x_356:
[----:B------:R-:W-:Y:S05]  /*a320*/  BSYNC B1 ;  /* 0x0000000000017941 */ /* 0x000fea0003800000 */
.L_x_355:
        /* <DEDUP_REMOVED lines=9> */
.L_x_358:
[----:B------:R-:W-:Y:S05]  /*a3c0*/  BSYNC B1 ;  /* 0x0000000000017941 */ /* 0x000fea0003800000 */
.L_x_357:
        /* <DEDUP_REMOVED lines=9> */
.L_x_360:
[----:B------:R-:W-:Y:S05]  /*a460*/  BSYNC B1 ;  /* 0x0000000000017941 */ /* 0x000fea0003800000 */
.L_x_359:
        /* <DEDUP_REMOVED lines=9> */
.L_x_362:
[----:B------:R-:W-:Y:S05]  /*a500*/  BSYNC B1 ;  /* 0x0000000000017941 */ /* 0x000fea0003800000 */
.L_x_361:
        /* <DEDUP_REMOVED lines=9> */
.L_x_364:
[----:B------:R-:W-:Y:S05]  /*a5a0*/  BSYNC B1 ;  /* 0x0000000000017941 */ /* 0x000fea0003800000 */
.L_x_363:
        /* <DEDUP_REMOVED lines=9> */
.L_x_366:
[----:B------:R-:W-:Y:S05]  /*a640*/  BSYNC B1 ;  /* 0x0000000000017941 */ /* 0x000fea0003800000 */
.L_x_365:
        /* <DEDUP_REMOVED lines=9> */
.L_x_368:
[----:B------:R-:W-:Y:S05]  /*a6e0*/  BSYNC B1 ;  /* 0x0000000000017941 */ /* 0x000fea0003800000 */
.L_x_367:
        /* <DEDUP_REMOVED lines=9> */
.L_x_370:
[----:B------:R-:W-:Y:S05]  /*a780*/  BSYNC B1 ;  /* 0x0000000000017941 */ /* 0x000fea0003800000 */
.L_x_369:
        /* <DEDUP_REMOVED lines=9> */
.L_x_372:
[----:B------:R-:W-:Y:S05]  /*a820*/  BSYNC B1 ;  /* 0x0000000000017941 */ /* 0x000fea0003800000 */
.L_x_371:
        /* <DEDUP_REMOVED lines=9> */
.L_x_374:
[----:B------:R-:W-:Y:S05]  /*a8c0*/  BSYNC B1 ;  /* 0x0000000000017941 */ /* 0x000fea0003800000 */
.L_x_373:
        /* <DEDUP_REMOVED lines=9> */
.L_x_376:
[----:B------:R-:W-:Y:S05]  /*a960*/  BSYNC B1 ;  /* 0x0000000000017941 */ /* 0x000fea0003800000 */
.L_x_375:
        /* <DEDUP_REMOVED lines=9> */
.L_x_378:
[----:B------:R-:W-:Y:S05]  /*aa00*/  BSYNC B1 ;  /* 0x0000000000017941 */ /* 0x000fea0003800000 */
.L_x_377:
        /* <DEDUP_REMOVED lines=9> */
.L_x_380:
[----:B------:R-:W-:Y:S05]  /*aaa0*/  BSYNC B1 ;  /* 0x0000000000017941 */ /* 0x000fea0003800000 */
.L_x_379:
        /* <DEDUP_REMOVED lines=9> */
.L_x_382:
[----:B------:R-:W-:Y:S05]  /*ab40*/  BSYNC B1 ;  /* 0x0000000000017941 */ /* 0x000fea0003800000 */
.L_x_381:
        /* <DEDUP_REMOVED lines=9> */
.L_x_384:
[----:B------:R-:W-:Y:S05]  /*abe0*/  BSYNC B1 ;  /* 0x0000000000017941 */ /* 0x000fea0003800000 */
.L_x_383:
        /* <DEDUP_REMOVED lines=9> */
.L_x_386:
[----:B------:R-:W-:Y:S05]  /*ac80*/  BSYNC B1 ;  /* 0x0000000000017941 */ /* 0x000fea0003800000 */
.L_x_385:
        /* <DEDUP_REMOVED lines=9> */
.L_x_388:
[----:B------:R-:W-:Y:S05]  /*ad20*/  BSYNC B1 ;  /* 0x0000000000017941 */ /* 0x000fea0003800000 */
.L_x_387:
        /* <DEDUP_REMOVED lines=9> */
.L_x_390:
[----:B------:R-:W-:Y:S05]  /*adc0*/  BSYNC B1 ;  /* 0x0000000000017941 */ /* 0x000fea0003800000 */
.L_x_389:
        /* <DEDUP_REMOVED lines=9> */
.L_x_392:
[----:B------:R-:W-:Y:S05]  /*ae60*/  BSYNC B1 ;  /* 0x0000000000017941 */ /* 0x000fea0003800000 */
.L_x_391:
        /* <DEDUP_REMOVED lines=9> */
.L_x_394:
[----:B------:R-:W-:Y:S05]  /*af00*/  BSYNC B1 ;  /* 0x0000000000017941 */ /* 0x000fea0003800000 */
.L_x_393:
        /* <DEDUP_REMOVED lines=9> */
.L_x_396:
[----:B------:R-:W-:Y:S05]  /*afa0*/  BSYNC B1 ;  /* 0x0000000000017941 */ /* 0x000fea0003800000 */
.L_x_395:
        /* <DEDUP_REMOVED lines=9> */
.L_x_398:
[----:B------:R-:W-:Y:S05]  /*b040*/  BSYNC B1 ;  /* 0x0000000000017941 */ /* 0x000fea0003800000 */
.L_x_397:
        /* <DEDUP_REMOVED lines=9> */
.L_x_400:
[----:B------:R-:W-:Y:S05]  /*b0e0*/  BSYNC B1 ;  /* 0x0000000000017941 */ /* 0x000fea0003800000 */
.L_x_399:
        /* <DEDUP_REMOVED lines=9> */
.L_x_402:
[----:B------:R-:W-:Y:S05]  /*b180*/  BSYNC B1 ;  /* 0x0000000000017941 */ /* 0x000fea0003800000 */
.L_x_401:
        /* <DEDUP_REMOVED lines=9> */
.L_x_404:
[----:B------:R-:W-:Y:S05]  /*b220*/  BSYNC B1 ;  /* 0x0000000000017941 */ /* 0x000fea0003800000 */
.L_x_403:
        /* <DEDUP_REMOVED lines=9> */
.L_x_406:
[----:B------:R-:W-:Y:S05]  /*b2c0*/  BSYNC B1 ;  /* 0x0000000000017941 */ /* 0x000fea0003800000 */
.L_x_405:
        /* <DEDUP_REMOVED lines=9> */
.L_x_408:
[----:B------:R-:W-:Y:S05]  /*b360*/  BSYNC B1 ;  /* 0x0000000000017941 */ /* 0x000fea0003800000 */
.L_x_407:
        /* <DEDUP_REMOVED lines=9> */
.L_x_410:
[----:B------:R-:W-:Y:S05]  /*b400*/  BSYNC B1 ;  /* 0x0000000000017941 */ /* 0x000fea0003800000 */
.L_x_409:
        /* <DEDUP_REMOVED lines=9> */
.L_x_412:
[----:B------:R-:W-:Y:S05]  /*b4a0*/  BSYNC B1 ;  /* 0x0000000000017941 */ /* 0x000fea0003800000 */
.L_x_411:
        /* <DEDUP_REMOVED lines=9> */
.L_x_414:
[----:B------:R-:W-:Y:S05]  /*b540*/  BSYNC B1 ;  /* 0x0000000000017941 */ /* 0x000fea0003800000 */
.L_x_413:
        /* <DEDUP_REMOVED lines=9> */
.L_x_416:
[----:B------:R-:W-:Y:S05]  /*b5e0*/  BSYNC B1 ;  /* 0x0000000000017941 */ /* 0x000fea0003800000 */
.L_x_415:
        /* <DEDUP_REMOVED lines=9> */
.L_x_418:
[----:B------:R-:W-:Y:S05]  /*b680*/  BSYNC B1 ;  /* 0x0000000000017941 */ /* 0x000fea0003800000 */
.L_x_417:
        /* <DEDUP_REMOVED lines=9> */
.L_x_420:
[----:B------:R-:W-:Y:S05]  /*b720*/  BSYNC B1 ;  /* 0x0000000000017941 */ /* 0x000fea0003800000 */
.L_x_419:
        /* <DEDUP_REMOVED lines=9> */
.L_x_422:
[----:B------:R-:W-:Y:S05]  /*b7c0*/  BSYNC B1 ;  /* 0x0000000000017941 */ /* 0x000fea0003800000 */
.L_x_421:
        /* <DEDUP_REMOVED lines=9> */
.L_x_424:
[----:B------:R-:W-:Y:S05]  /*b860*/  BSYNC B1 ;  /* 0x0000000000017941 */ /* 0x000fea0003800000 */
.L_x_423:
        /* <DEDUP_REMOVED lines=9> */
.L_x_426:
[----:B------:R-:W-:Y:S05]  /*b900*/  BSYNC B1 ;  /* 0x0000000000017941 */ /* 0x000fea0003800000 */
.L_x_425:
        /* <DEDUP_REMOVED lines=9> */
.L_x_428:
[----:B------:R-:W-:Y:S05]  /*b9a0*/  BSYNC B1 ;  /* 0x0000000000017941 */ /* 0x000fea0003800000 */
.L_x_427:
        /* <DEDUP_REMOVED lines=9> */
.L_x_430:
[----:B------:R-:W-:Y:S05]  /*ba40*/  BSYNC B1 ;  /* 0x0000000000017941 */ /* 0x000fea0003800000 */
.L_x_429:
        /* <DEDUP_REMOVED lines=9> */
.L_x_432:
[----:B------:R-:W-:Y:S05]  /*bae0*/  BSYNC B1 ;  /* 0x0000000000017941 */ /* 0x000fea0003800000 */
.L_x_431:
        /* <DEDUP_REMOVED lines=9> */
.L_x_434:
[----:B------:R-:W-:Y:S05]  /*bb80*/  BSYNC B1 ;  /* 0x0000000000017941 */ /* 0x000fea0003800000 */
.L_x_433:
        /* <DEDUP_REMOVED lines=9> */
.L_x_436:
[----:B------:R-:W-:Y:S05]  /*bc20*/  BSYNC B1 ;  /* 0x0000000000017941 */ /* 0x000fea0003800000 */
.L_x_435:
        /* <DEDUP_REMOVED lines=9> */
.L_x_438:
[----:B------:R-:W-:Y:S05]  /*bcc0*/  BSYNC B1 ;  /* 0x0000000000017941 */ /* 0x000fea0003800000 */
.L_x_437:
        /* <DEDUP_REMOVED lines=9> */
.L_x_440:
[----:B------:R-:W-:Y:S05]  /*bd60*/  BSYNC B1 ;  /* 0x0000000000017941 */ /* 0x000fea0003800000 */
.L_x_439:
        /* <DEDUP_REMOVED lines=9> */
.L_x_442:
[----:B------:R-:W-:Y:S05]  /*be00*/  BSYNC B1 ;  /* 0x0000000000017941 */ /* 0x000fea0003800000 */
.L_x_441:
        /* <DEDUP_REMOVED lines=9> */
.L_x_444:
[----:B------:R-:W-:Y:S05]  /*bea0*/  BSYNC B1 ;  /* 0x0000000000017941 */ /* 0x000fea0003800000 */
.L_x_443:
        /* <DEDUP_REMOVED lines=9> */
.L_x_446:
[----:B------:R-:W-:Y:S05]  /*bf40*/  BSYNC B1 ;  /* 0x0000000000017941 */ /* 0x000fea0003800000 */
.L_x_445:
        /* <DEDUP_REMOVED lines=9> */
.L_x_448:
[----:B------:R-:W-:Y:S05]  /*bfe0*/  BSYNC B1 ;  /* 0x0000000000017941 */ /* 0x000fea0003800000 */
.L_x_447:
        /* <DEDUP_REMOVED lines=9> */
.L_x_450:
[----:B------:R-:W-:Y:S05]  /*c080*/  BSYNC B1 ;  /* 0x0000000000017941 */ /* 0x000fea0003800000 */
.L_x_449:
        /* <DEDUP_REMOVED lines=9> */
.L_x_452:
[----:B------:R-:W-:Y:S05]  /*c120*/  BSYNC B1 ;  /* 0x0000000000017941 */ /* 0x000fea0003800000 */
.L_x_451:
        /* <DEDUP_REMOVED lines=9> */
.L_x_454:
[----:B------:R-:W-:Y:S05]  /*c1c0*/  BSYNC B1 ;  /* 0x0000000000017941 */ /* 0x000fea0003800000 */
.L_x_453:
        /* <DEDUP_REMOVED lines=9> */
.L_x_456:
[----:B------:R-:W-:Y:S05]  /*c260*/  BSYNC B1 ;  /* 0x0000000000017941 */ /* 0x000fea0003800000 */
.L_x_455:
        /* <DEDUP_REMOVED lines=9> */
.L_x_458:
[----:B------:R-:W-:Y:S05]  /*c300*/  BSYNC B1 ;  /* 0x0000000000017941 */ /* 0x000fea0003800000 */
.L_x_457:
        /* <DEDUP_REMOVED lines=9> */
.L_x_460:
[----:B------:R-:W-:Y:S05]  /*c3a0*/  BSYNC B1 ;  /* 0x0000000000017941 */ /* 0x000fea0003800000 */
.L_x_459:
        /* <DEDUP_REMOVED lines=9> */
.L_x_462:
[----:B------:R-:W-:Y:S05]  /*c440*/  BSYNC B1 ;  /* 0x0000000000017941 */ /* 0x000fea0003800000 */
.L_x_461:
        /* <DEDUP_REMOVED lines=9> */
.L_x_464:
[----:B------:R-:W-:Y:S05]  /*c4e0*/  BSYNC B1 ;  /* 0x0000000000017941 */ /* 0x000fea0003800000 */
.L_x_463:
        /* <DEDUP_REMOVED lines=9> */
.L_x_466:
[----:B------:R-:W-:Y:S05]  /*c580*/  BSYNC B1 ;  /* 0x0000000000017941 */ /* 0x000fea0003800000 */
.L_x_465:
        /* <DEDUP_REMOVED lines=9> */
.L_x_468:
[----:B------:R-:W-:Y:S05]  /*c620*/  BSYNC B1 ;  /* 0x0000000000017941 */ /* 0x000fea0003800000 */
.L_x_467:
        /* <DEDUP_REMOVED lines=9> */
.L_x_470:
[----:B------:R-:W-:Y:S05]  /*c6c0*/  BSYNC B1 ;  /* 0x0000000000017941 */ /* 0x000fea0003800000 */
.L_x_469:
        /* <DEDUP_REMOVED lines=9> */
.L_x_472:
[----:B------:R-:W-:Y:S05]  /*c760*/  BSYNC B1 ;  /* 0x0000000000017941 */ /* 0x000fea0003800000 */
.L_x_471:
        /* <DEDUP_REMOVED lines=9> */
.L_x_474:
[----:B------:R-:W-:Y:S05]  /*c800*/  BSYNC B1 ;  /* 0x0000000000017941 */ /* 0x000fea0003800000 */
.L_x_473:
        /* <DEDUP_REMOVED lines=9> */
.L_x_476:
[----:B------:R-:W-:Y:S05]  /*c8a0*/  BSYNC B1 ;  /* 0x0000000000017941 */ /* 0x000fea0003800000 */
.L_x_475:
        /* <DEDUP_REMOVED lines=9> */
.L_x_478:
[----:B------:R-:W-:Y:S05]  /*c940*/  BSYNC B1 ;  /* 0x0000000000017941 */ /* 0x000fea0003800000 */
.L_x_477:
        /* <DEDUP_REMOVED lines=9> */
.L_x_480:
[----:B------:R-:W-:Y:S05]  /*c9e0*/  BSYNC B1 ;  /* 0x0000000000017941 */ /* 0x000fea0003800000 */
.L_x_479:
        /* <DEDUP_REMOVED lines=9> */
.L_x_482:
[----:B------:R-:W-:Y:S05]  /*ca80*/  BSYNC B1 ;  /* 0x0000000000017941 */ /* 0x000fea0003800000 */
.L_x_481:
        /* <DEDUP_REMOVED lines=9> */
.L_x_484:
[----:B------:R-:W-:Y:S05]  /*cb20*/  BSYNC B1 ;  /* 0x0000000000017941 */ /* 0x000fea0003800000 */
.L_x_483:
        /* <DEDUP_REMOVED lines=9> */
.L_x_486:
[----:B------:R-:W-:Y:S05]  /*cbc0*/  BSYNC B1 ;  /* 0x0000000000017941 */ /* 0x000fea0003800000 */
.L_x_485:
        /* <DEDUP_REMOVED lines=9> */
.L_x_488:
[----:B------:R-:W-:Y:S05]  /*cc60*/  BSYNC B1 ;  /* 0x0000000000017941 */ /* 0x000fea0003800000 */
.L_x_487:
        /* <DEDUP_REMOVED lines=9> */
.L_x_490:
[----:B------:R-:W-:Y:S05]  /*cd00*/  BSYNC B1 ;  /* 0x0000000000017941 */ /* 0x000fea0003800000 */
.L_x_489:
        /* <DEDUP_REMOVED lines=9> */
.L_x_492:
[----:B------:R-:W-:Y:S05]  /*cda0*/  BSYNC B1 ;  /* 0x0000000000017941 */ /* 0x000fea0003800000 */
.L_x_491:
        /* <DEDUP_REMOVED lines=9> */
.L_x_494:
[----:B------:R-:W-:Y:S05]  /*ce40*/  BSYNC B1 ;  /* 0x0000000000017941 */ /* 0x000fea0003800000 */
.L_x_493:
        /* <DEDUP_REMOVED lines=9> */
.L_x_496:
[----:B------:R-:W-:Y:S05]  /*cee0*/  BSYNC B1 ;  /* 0x0000000000017941 */ /* 0x000fea0003800000 */
.L_x_495:
        /* <DEDUP_REMOVED lines=9> */
.L_x_498:
[----:B------:R-:W-:Y:S05]  /*cf80*/  BSYNC B1 ;  /* 0x0000000000017941 */ /* 0x000fea0003800000 */
.L_x_497:
        /* <DEDUP_REMOVED lines=9> */
.L_x_500:
[----:B------:R-:W-:Y:S05]  /*d020*/  BSYNC B1 ;  /* 0x0000000000017941 */ /* 0x000fea0003800000 */
.L_x_499:
        /* <DEDUP_REMOVED lines=9> */
.L_x_502:
[----:B------:R-:W-:Y:S05]  /*d0c0*/  BSYNC B1 ;  /* 0x0000000000017941 */ /* 0x000fea0003800000 */
.L_x_501:
        /* <DEDUP_REMOVED lines=9> */
.L_x_504:
[----:B------:R-:W-:Y:S05]  /*d160*/  BSYNC B1 ;  /* 0x0000000000017941 */ /* 0x000fea0003800000 */
.L_x_503:
        /* <DEDUP_REMOVED lines=9> */
.L_x_506:
[----:B------:R-:W-:Y:S05]  /*d200*/  BSYNC B1 ;  /* 0x0000000000017941 */ /* 0x000fea0003800000 */
.L_x_505:
        /* <DEDUP_REMOVED lines=9> */
.L_x_508:
[----:B------:R-:W-:Y:S05]  /*d2a0*/  BSYNC B1 ;  /* 0x0000000000017941 */ /* 0x000fea0003800000 */
.L_x_507:
        /* <DEDUP_REMOVED lines=9> */
.L_x_510:
[----:B------:R-:W-:Y:S05]  /*d340*/  BSYNC B1 ;  /* 0x0000000000017941 */ /* 0x000fea0003800000 */
.L_x_509:
        /* <DEDUP_REMOVED lines=9> */
.L_x_512:
[----:B------:R-:W-:Y:S05]  /*d3e0*/  BSYNC B1 ;  /* 0x0000000000017941 */ /* 0x000fea0003800000 */
.L_x_511:
        /* <DEDUP_REMOVED lines=9> */
.L_x_514:
[----:B------:R-:W-:Y:S05]  /*d480*/  BSYNC B1 ;  /* 0x0000000000017941 */ /* 0x000fea0003800000 */
.L_x_513:
        /* <DEDUP_REMOVED lines=9> */
.L_x_516:
[----:B------:R-:W-:Y:S05]  /*d520*/  BSYNC B1 ;  /* 0x0000000000017941 */ /* 0x000fea0003800000 */
.L_x_515:
        /* <DEDUP_REMOVED lines=9> */
.L_x_518:
[----:B------:R-:W-:Y:S05]  /*d5c0*/  BSYNC B1 ;  /* 0x0000000000017941 */ /* 0x000fea0003800000 */
.L_x_517:
        /* <DEDUP_REMOVED lines=9> */
.L_x_520:
[----:B------:R-:W-:Y:S05]  /*d660*/  BSYNC B1 ;  /* 0x0000000000017941 */ /* 0x000fea0003800000 */
.L_x_519:
        /* <DEDUP_REMOVED lines=9> */
.L_x_522:
[----:B------:R-:W-:Y:S05]  /*d700*/  BSYNC B1 ;  /* 0x0000000000017941 */ /* 0x000fea0003800000 */
.L_x_521:
        /* <DEDUP_REMOVED lines=9> */
.L_x_524:
[----:B------:R-:W-:Y:S05]  /*d7a0*/  BSYNC B1 ;  /* 0x0000000000017941 */ /* 0x000fea0003800000 */
.L_x_523:
        /* <DEDUP_REMOVED lines=9> */
.L_x_526:
[----:B------:R-:W-:Y:S05]  /*d840*/  BSYNC B1 ;  /* 0x0000000000017941 */ /* 0x000fea0003800000 */
.L_x_525:
        /* <DEDUP_REMOVED lines=9> */
.L_x_528:
[----:B------:R-:W-:Y:S05]  /*d8e0*/  BSYNC B1 ;  /* 0x0000000000017941 */ /* 0x000fea0003800000 */
.L_x_527:
        /* <DEDUP_REMOVED lines=9> */
.L_x_530:
[----:B------:R-:W-:Y:S05]  /*d980*/  BSYNC B1 ;  /* 0x0000000000017941 */ /* 0x000fea0003800000 */
.L_x_529:
        /* <DEDUP_REMOVED lines=9> */
.L_x_532:
[----:B------:R-:W-:Y:S05]  /*da20*/  BSYNC B1 ;  /* 0x0000000000017941 */ /* 0x000fea0003800000 */
.L_x_531:
        /* <DEDUP_REMOVED lines=9> */
.L_x_534:
[----:B------:R-:W-:Y:S05]  /*dac0*/  BSYNC B1 ;  /* 0x0000000000017941 */ /* 0x000fea0003800000 */
.L_x_533:
        /* <DEDUP_REMOVED lines=9> */
.L_x_536:
[----:B------:R-:W-:Y:S05]  /*db60*/  BSYNC B1 ;  /* 0x0000000000017941 */ /* 0x000fea0003800000 */
.L_x_535:
[----:B0----5:R-:W-:Y:S01]  /*db70*/  HADD2.F32 R3, -RZ, R10.H0_H0 ;  /* 0x2000000aff037230 */ /* 0x021fe20000004100 */
[----:B------:R-:W-:Y:S01]  /*db80*/  ISETP.GT.AND P2, PT, R0, 0xf8, P1 ;  /* 0x000000f80000780c */ /* 0x000fe20000f44270 */
[----:B------:R-:W-:Y:S03]  /*db90*/  BSSY B1, `(.L_x_537) ;  /* 0x0000007000017945 */ /* 0x000fe60003800000 */
[----:B-1--4-:R-:W-:-:S04]  /*dba0*/  FMUL R6, R3, R16 ;  /* 0x0000001003067220 */ /* 0x012fc80000400000 */
[----:B------:R-:W-:-:S05]  /*dbb0*/  FFMA R6, R149, R2, R6 ;  /* 0x0000000295067223 */ /* 0x000fca0000000006 */
[----:B------:R-:W-:-:S05]  /*dbc0*/  F2FP.F16.F32.PACK_AB R6, RZ, R6 ;  /* 0x00000006ff06723e */ /* 0x000fca00000000ff */
[----:B------:R0:W-:Y:S01]  /*dbd0*/  @P0 STG.E.U16 desc[UR36][R8.64+0x1f2], R6 ;  /* 0x0001f20608000986 */ /* 0x0001e2000c101524 */
[----:B------:R-:W-:Y:S05]  /*dbe0*/  @!P2 BRA `(.L_x_538) ;  /* 0x000000000004a947 */ /* 0x000fea0003800000 */
[----:B------:R1:W5:Y:S02]  /*dbf0*/  LDG.E.LTC128B.U16 R10, desc[UR36][R12.64+0x1f0] ;  /* 0x0001f0240c0a7981 */ /* 0x000364000c1e1520 */
.L_x_538:
[----:B------:R-:W-:Y:S05]  /*dc00*/  BSYNC B1 ;  /* 0x0000000000017941 */ /* 0x000fea0003800000 */
.L_x_537:
        /* <DEDUP_REMOVED lines=9> */
.L_x_540:
[----:B------:R-:W-:Y:S05]  /*dca0*/  BSYNC B1 ;  /* 0x0000000000017941 */ /* 0x000fea0003800000 */
.L_x_539:
[----:B------:R-:W-:Y:S05]  /*dcb0*/  @!P1 BRA `(.L_x_541) ;  /* 0x0000005400b49947 */ /* 0x000fea0003800000 */
[----:B----45:R-:W-:-:S05]  /*dcc0*/  HADD2.F32 R3, -RZ, R10.H0_H0 ;  /* 0x2000000aff037230 */ /* 0x030fca0000004100 */
[----:B------:R-:W-:-:S04]  /*dcd0*/  FMUL R0, R3, R16 ;  /* 0x0000001003007220 */ /* 0x000fc80000400000 */
[----:B------:R-:W-:-:S05]  /*dce0*/  FFMA R0, R151, R2, R0 ;  /* 0x0000000297007223 */ /* 0x000fca0000000000 */
[----:B------:R-:W-:-:S05]  /*dcf0*/  F2FP.F16.F32.PACK_AB R0, RZ, R0 ;  /* 0x00000000ff00723e */ /* 0x000fca00000000ff */
[----:B------:R4:W-:Y:S01]  /*dd00*/  STG.E.U16 desc[UR36][R4.64+0x1f2], R0 ;  /* 0x0001f20004007986 */ /* 0x0009e2000c101524 */
[----:B------:R-:W-:Y:S05]  /*dd10*/  BRA `(.L_x_541) ;  /* 0x00000054009c7947 */ /* 0x000fea0003800000 */
.L_x_34:
[----:B------:R-:W2:Y:S01]  /*dd20*/  LDL.LU R3, [R1] ;  /* 0x0000000001037983 */ /* 0x000ea20000300800 */
[----:B------:R-:W-:-:S03]  /*dd30*/  ULDC.64 UR6, c[0x0][0x5c0] ;  /* 0x0001700000067ab9 */ /* 0x000fc60000000a00 */
[----:B------:R-:W3:Y:S04]  /*dd40*/  LDL.LU R9, [R1+0x5c] ;  /* 0x00005c0001097983 */ /* 0x000ee80000300800 */
[----:B------:R-:W4:Y:S04]  /*dd50*/  LDL.LU R12, [R1+0xb8] ;  /* 0x0000b800010c7983 */ /* 0x000f280000300800 */
[----:B------:R-:W5:Y:S04]  /*dd60*/  LDL.LU R227, [R1+0xc0] ;  /* 0x0000c00001e37983 */ /* 0x000f680000300800 */
        /* <DEDUP_REMOVED lines=67> */
[----:B------:R-:W5:Y:S01]  /*e1a0*/  LDL.LU R158, [R1+0x1d0] ;  /* 0x0001d000019e7983 */ /* 0x000f620000300800 */
[----:B------:R-:W-:-:S03]  /*e1b0*/  LEA R4, P0, R6, UR6, 0x1 ;  /* 0x0000000606047c11 */ /* 0x000fc6000f8008ff */
[----:B------:R-:W5:Y:S04]  /*e1c0*/  LDL.LU R157, [R1+0x1d4] ;  /* 0x0001d400019d7983 */ /* 0x000f680000300800 */
[----:B------:R-:W5:Y:S04]  /*e1d0*/  LDL.LU R156, [R1+0x1d8] ;  /* 0x0001d800019c7983 */ /* 0x000f680000300800 */
[----:B------:R-:W5:Y:S01]  /*e1e0*/  LDL.LU R153, [R1+0x1dc] ;  /* 0x0001dc0001997983 */ /* 0x000f620000300800 */
[----:B--2---:R-:W-:-:S03]  /*e1f0*/  FMUL R3, R3, R2 ;  /* 0x0000000203037220 */ /* 0x004fc60000400000 */
[----:B------:R-:W2:Y:S01]  /*e200*/  LDL.LU R152, [R1+0x1e0] ;  /* 0x0001e00001987983 */ /* 0x000ea20000300800 */
[----:B------:R-:W-:-:S03]  /*e210*/  LEA.HI.X R5, R6, UR7, R10, 0x1, P0 ;  /* 0x0000000706057c11 */ /* 0x000fc600080f0c0a */
[----:B------:R-:W2:Y:S01]  /*e220*/  LDL.LU R23, [R1+0x1e4] ;  /* 0x0001e40001177983 */ /* 0x000ea20000300800 */
[----:B------:R-:W-:-:S03]  /*e230*/  F2FP.F16.F32.PACK_AB R3, RZ, R3 ;  /* 0x00000003ff03723e */ /* 0x000fc600000000ff */
[----:B------:R-:W2:Y:S04]  /*e240*/  LDL.LU R22, [R1+0x1e8] ;  /* 0x0001e80001167983 */ /* 0x000ea80000300800 */
[----:B------:R-:W2:Y:S04]  /*e250*/  LDL.LU R21, [R1+0x1ec] ;  /* 0x0001ec0001157983 */ /* 0x000ea80000300800 */
[----:B------:R-:W2:Y:S04]  /*e260*/  LDL.LU R20, [R1+0x1f0] ;  /* 0x0001f00001147983 */ /* 0x000ea80000300800 */
[----:B------:R-:W2:Y:S04]  /*e270*/  LDL.LU R19, [R1+0x1f4] ;  /* 0x0001f40001137983 */ /* 0x000ea80000300800 */
[----:B------:R-:W2:Y:S04]  /*e280*/  LDL.LU R18, [R1+0x1f8] ;  /* 0x0001f80001127983 */ /* 0x000ea80000300800 */
[----:B------:R-:W2:Y:S04]  /*e290*/  LDL.LU R15, [R1+0x1fc] ;  /* 0x0001fc00010f7983 */ /* 0x000ea80000300800 */
[----:B------:R-:W3:Y:S04]  /*e2a0*/  LDL.LU R7, [R1+0x8] ;  /* 0x0000080001077983 */ /* 0x000ee80000300800 */
[----:B------:R-:W4:Y:S04]  /*e2b0*/  LDL.LU R6, [R1+0xc] ;  /* 0x00000c0001067983 */ /* 0x000f280000300800 */
[----:B------:R0:W-:Y:S04]  /*e2c0*/  @P1 STG.E.U16 desc[UR36][R4.64], R3 ;  /* 0x0000000304001986 */ /* 0x0001e8000c101524 */
[----:B0-----:R-:W5:Y:S01]  /*e2d0*/  LDL.LU R3, [R1+0x4] ;  /* 0x0000040001037983 */ /* 0x001f620000300800 */
[----:B------:R-:W-:Y:S01]  /*e2e0*/  ISETP.GT.AND P0, PT, R0, 0x1, P3 ;  /* 0x000000010000780c */ /* 0x000fe20001f04270 */
[----:B------:R-:W-:Y:S01]  /*e2f0*/  USHF.L.U32 UR7, UR4, 0x4, URZ ;  /* 0x0000000404077899 */ /* 0x000fe2000800063f */
[----:B------:R-:W-:Y:S01]  /*e300*/  ISETP.GT.AND P2, PT, R155, 0x8, PT ;  /* 0x000000089b00780c */ /* 0x000fe20003f44270 */
[----:B------:R-:W-:Y:S01]  /*e310*/  USHF.L.U64.HI UR6, UR4, 0x4, UR5 ;  /* 0x0000000404067899 */ /* 0x000fe20008010205 */
[----:B---3--:R-:W-:-:S05]  /*e320*/  FMUL R7, R7, R2 ;  /* 0x0000000207077220 */ /* 0x008fca0000400000 */
[----:B------:R-:W-:-:S04]  /*e330*/  F2FP.F16.F32.PACK_AB R7, RZ, R7 ;  /* 0x00000007ff07723e */ /* 0x000fc800000000ff */
[----:B------:R-:W-:Y:S01]  /*e340*/  PRMT R8, R7, 0x7610, R8 ;  /* 0x0000761007087816 */ /* 0x000fe20000000008 */
[----:B-----5:R-:W-:-:S05]  /*e350*/  FMUL R3, R3, R2 ;  /* 0x0000000203037220 */ /* 0x020fca0000400000 */
[----:B------:R-:W-:-:S05]  /*e360*/  F2FP.F16.F32.PACK_AB R3, RZ, R3 ;  /* 0x00000003ff03723e */ /* 0x000fca00000000ff */
[----:B------:R4:W-:Y:S01]  /*e370*/  @P0 STG.E.U16 desc[UR36][R4.64+0x2], R3 ;  /* 0x0000020304000986 */ /* 0x0009e2000c101524 */
[----:B------:R-:W-:Y:S01]  /*e380*/  ISETP.GT.AND P0, PT, R0, RZ, P2 ;  /* 0x000000ff0000720c */ /* 0x000fe20001704270 */
[----:B----4-:R-:W-:Y:S01]  /*e390*/  FMUL R3, R6, R2 ;  /* 0x0000000206037220 */ /* 0x010fe20000400000 */
[----:B------:R-:W-:-:S04]  /*e3a0*/  IADD3 R6, P1, R4, UR7, RZ ;  /* 0x0000000704067c10 */ /* 0x000fc8000ff3e0ff */
[----:B------:R-:W-:Y:S02]  /*e3b0*/  IADD3.X R7, R5, UR6, RZ, P1, !PT ;  /* 0x0000000605077c10 */ /* 0x000fe40008ffe4ff */
[----:B------:R-:W-:-:S05]  /*e3c0*/  F2FP.F16.F32.PACK_AB R3, RZ, R3 ;  /* 0x00000003ff03723e */ /* 0x000fca00000000ff */
[----:B------:R0:W-:Y:S01]  /*e3d0*/  @P0 STG.E.U16 desc[UR36][R6.64], R8 ;  /* 0x0000000806000986 */ /* 0x0001e2000c101524 */
[----:B------:R-:W-:-:S03]  /*e3e0*/  ISETP.GT.AND P0, PT, R0, 0x1, P2 ;  /* 0x000000010000780c */ /* 0x000fc60001704270 */
[----:B0-----:R-:W3:Y:S10]  /*e3f0*/  LDL.LU R8, [R1+0x54] ;  /* 0x0000540001087983 */ /* 0x001ef40000300800 */
[----:B------:R0:W-:Y:S04]  /*e400*/  @P0 STG.E.U16 desc[UR36][R6.64+0x2], R3 ;  /* 0x0000020306000986 */ /* 0x0001e8000c101524 */
[----:B0-----:R-:W4:Y:S01]  /*e410*/  LDL.LU R3, [R1+0x10] ;  /* 0x0000100001037983 */ /* 0x001f220000300800 */
[----:B------:R-:W-:Y:S01]  /*e420*/  ISETP.GT.AND P0, PT, R0, 0x8, P3 ;  /* 0x000000080000780c */ /* 0x000fe20001f04270 */
[----:B----4-:R-:W-:-:S05]  /*e430*/  FMUL R3, R3, R2 ;  /* 0x0000000203037220 */ /* 0x010fca0000400000 */
[----:B------:R-:W-:-:S07]  /*e440*/  F2FP.F16.F32.PACK_AB R3, RZ, R3 ;  /* 0x00000003ff03723e */ /* 0x000fce00000000ff */
        /* <DEDUP_REMOVED lines=78> */
[----:B---3--:R-:W-:-:S05]  /*e930*/  FMUL R8, R8, R2 ;  /* 0x0000000208087220 */ /* 0x008fca0000400000 */
[----:B------:R-:W-:-:S04]  /*e940*/  F2FP.F16.F32.PACK_AB R8, RZ, R8 ;  /* 0x00000008ff08723e */ /* 0x000fc800000000ff */
[----:B------:R-:W-:Y:S01]  /*e950*/  PRMT R10, R8, 0x7610, R10 ;  /* 0x00007610080a7816 */ /* 0x000fe2000000000a */
[----:B----4-:R-:W-:-:S05]  /*e960*/  FMUL R3, R3, R2 ;  /* 0x0000000203037220 */ /* 0x010fca0000400000 */
[----:B------:R-:W-:-:S05]  /*e970*/  F2FP.F16.F32.PACK_AB R3, RZ, R3 ;  /* 0x00000003ff03723e */ /* 0x000fca00000000ff */
[----:B------:R0:W-:Y:S04]  /*e980*/  @P0 STG.E.U16 desc[UR36][R4.64+0x50], R3 ;  /* 0x0000500304000986 */ /* 0x0001e8000c101524 */
[----:B0-----:R-:W3:Y:S01]  /*e990*/  LDL.LU R3, [R1+0x58] ;  /* 0x0000580001037983 */ /* 0x001ee20000300800 */
[C---:B------:R-:W-:Y:S01]  /*e9a0*/  ISETP.GT.AND P5, PT, R0.reuse, 0x29, P3 ;  /* 0x000000290000780c */ /* 0x040fe20001fa4270 */
[----:B------:R-:W-:Y:S01]  /*e9b0*/  FMUL R9, R9, R2 ;  /* 0x0000000209097220 */ /* 0x000fe20000400000 */
[C---:B------:R-:W-:Y:S01]  /*e9c0*/  ISETP.GT.AND P0, PT, R0.reuse, 0x28, P2 ;  /* 0x000000280000780c */ /* 0x040fe20001704270 */
[----:B------:R-:W4:Y:S01]  /*e9d0*/  LDL.LU R8, [R1+0x60] ;  /* 0x0000600001087983 */ /* 0x000f220000300800 */
[C---:B------:R-:W-:Y:S02]  /*e9e0*/  ISETP.GT.AND P4, PT, R0.reuse, 0x29, P2 ;  /* 0x000000290000780c */ /* 0x040fe40001784270 */
[----:B------:R-:W-:-:S02]  /*e9f0*/  ISETP.GT.AND P1, PT, R0, 0x30, P3 ;  /* 0x000000300000780c */ /* 0x000fc40001f24270 */
[----:B------:R-:W-:Y:S01]  /*ea00*/  F2FP.F16.F32.PACK_AB R9, RZ, R9 ;  /* 0x00000009ff09723e */ /* 0x000fe200000000ff */
[-C--:B---3--:R-:W-:Y:S01]  /*ea10*/  FMUL R3, R3, R2.reuse ;  /* 0x0000000203037220 */ /* 0x088fe20000400000 */
[----:B----4-:R-:W-:-:S04]  /*ea20*/  FMUL R8, R8, R2 ;  /* 0x0000000208087220 */ /* 0x010fc80000400000 */
[----:B------:R-:W-:-:S04]  /*ea30*/  F2FP.F16.F32.PACK_AB R3, RZ, R3 ;  /* 0x00000003ff03723e */ /* 0x000fc800000000ff */
[----:B------:R-:W-:Y:S02]  /*ea40*/  PRMT R11, R3, 0x7610, R11 ;  /* 0x00007610030b7816 */ /* 0x000fe4000000000b */
[----:B------:R-:W-:Y:S02]  /*ea50*/  F2FP.F16.F32.PACK_AB R3, RZ, R8 ;  /* 0x00000008ff03723e */ /* 0x000fe400000000ff */
[----:B------:R-:W3:Y:S04]  /*ea60*/  LDL.LU R8, [R1+0x64] ;  /* 0x0000640001087983 */ /* 0x000ee80000300800 */
[----:B------:R0:W-:Y:S04]  /*ea70*/  @P5 STG.E.U16 desc[UR36][R4.64+0x52], R10 ;  /* 0x0000520a04005986 */ /* 0x0001e8000c101524 */
[----:B------:R-:W-:Y:S04]  /*ea80*/  @P0 STG.E.U16 desc[UR36][R6.64+0x50], R11 ;  /* 0x0000500b06000986 */ /* 0x000fe8000c101524 */
[----:B------:R1:W-:Y:S01]  /*ea90*/  @P4 STG.E.U16 desc[UR36][R6.64+0x52], R9 ;  /* 0x0000520906004986 */ /* 0x0003e2000c101524 */
[----:B0-----:R-:W-:-:S03]  /*eaa0*/  PRMT R10, R3, 0x7610, R10 ;  /* 0x00007610030a7816 */ /* 0x001fc6000000000a */
[----:B------:R-:W4:Y:S04]  /*eab0*/  LDL.LU R3, [R1+0x68] ;  /* 0x0000680001037983 */ /* 0x000f280000300800 */
[----:B------:R0:W-:Y:S04]  /*eac0*/  @P1 STG.E.U16 desc[UR36][R4.64+0x60], R10 ;  /* 0x0000600a04001986 */ /* 0x0001e8000c101524 */
[----:B-1----:R-:W5:Y:S01]  /*ead0*/  LDL.LU R9, [R1+0x6c] ;  /* 0x00006c0001097983 */ /* 0x002f620000300800 */
[----:B---3--:R-:W-:-:S05]  /*eae0*/  FMUL R8, R8, R2 ;  /* 0x0000000208087220 */ /* 0x008fca0000400000 */
[----:B------:R-:W-:-:S04]  /*eaf0*/  F2FP.F16.F32.PACK_AB R8, RZ, R8 ;  /* 0x00000008ff08723e */ /* 0x000fc800000000ff */
[----:B0-----:R-:W-:Y:S02]  /*eb00*/  PRMT R10, R8, 0x7610, R10 ;  /* 0x00007610080a7816 */ /* 0x001fe4000000000a */
[----:B------:R-:W3:Y:S01]  /*eb10*/  LDL.LU R8, [R1+0x70] ;  /* 0x0000700001087983 */ /* 0x000ee20000300800 */
[----:B----4-:R-:W-:-:S05]  /*eb20*/  FMUL R3, R3, R2 ;  /* 0x0000000203037220 */ /* 0x010fca0000400000 */
[----:B------:R-:W-:-:S04]  /*eb30*/  F2FP.F16.F32.PACK_AB R3, RZ, R3 ;  /* 0x00000003ff03723e */ /* 0x000fc800000000ff */
[----:B------:R-:W-:Y:S01]  /*eb40*/  PRMT R11, R3, 0x7610, R11 ;  /* 0x00007610030b7816 */ /* 0x000fe2000000000b */
[----:B---3--:R-:W-:-:S05]  /*eb50*/  FMUL R8, R8, R2 ;  /* 0x0000000208087220 */ /* 0x008fca0000400000 */
[----:B------:R-:W-:Y:S02]  /*eb60*/  F2FP.F16.F32.PACK_AB R3, RZ, R8 ;  /* 0x00000008ff03723e */ /* 0x000fe400000000ff */
[----:B------:R-:W3:Y:S01]  /*eb70*/  LDL.LU R8, [R1+0x74] ;  /* 0x0000740001087983 */ /* 0x000ee20000300800 */
[C---:B------:R-:W-:Y:S02]  /*eb80*/  ISETP.GT.AND P0, PT, R0.reuse, 0x31, P3 ;  /* 0x000000310000780c */ /* 0x040fe40001f04270 */
[C---:B------:R-:W-:Y:S02]  /*eb90*/  ISETP.GT.AND P4, PT, R0.reuse, 0x30, P2 ;  /* 0x000000300000780c */ /* 0x040fe40001784270 */
[C---:B------:R-:W-:Y:S02]  /*eba0*/  ISETP.GT.AND P5, PT, R0.reuse, 0x31, P2 ;  /* 0x000000310000780c */ /* 0x040fe400017a4270 */
[----:B------:R-:W-:Y:S01]  /*ebb0*/  ISETP.GT.AND P1, PT, R0, 0x38, P3 ;  /* 0x000000380000780c */ /* 0x000fe20001f24270 */
[----:B-----5:R-:W-:-:S05]  /*ebc0*/  FMUL R9, R9, R2 ;  /* 0x0000000209097220 */ /* 0x020fca0000400000 */
[----:B------:R-:W-:Y:S01]  /*ebd0*/  F2FP.F16.F32.PACK_AB R9, RZ, R9 ;  /* 0x00000009ff09723e */ /* 0x000fe200000000ff */
        /* <DEDUP_REMOVED lines=57> */
[C---:B------:R-:W-:Y:S02]  /*ef70*/  ISETP.GT.AND P0, PT, R0.reuse, 0x49, P3 ;  /* 0x000000490000780c */ /* 0x040fe40001f04270 */
[----:B------:R-:W-:Y:S01]  /*ef80*/  ISETP.GT.AND P4, PT, R0, 0x48, P2 ;  /* 0x000000480000780c */ /* 0x000fe20001784270 */
[----:B----4-:R-:W-:-:S05]  /*ef90*/  FMUL R3, R3, R2 ;  /* 0x0000000203037220 */ /* 0x010fca0000400000 */
[----:B------:R-:W-:-:S04]  /*efa0*/  F2FP.F16.F32.PACK_AB R3, RZ, R3 ;  /* 0x00000003ff03723e */ /* 0x000fc800000000ff */
[----:B------:R-:W-:Y:S01]  /*efb0*/  PRMT R11, R3, 0x7610, R11 ;  /* 0x00007610030b7816 */ /* 0x000fe2000000000b */
[----:B------:R0:W-:Y:S04]  /*efc0*/  @P0 STG.E.U16 desc[UR36][R4.64+0x92], R10 ;  /* 0x0000920a04000986 */ /* 0x0001e8000c101524 */
[----:B------:R1:W-:Y:S01]  /*efd0*/  @P4 STG.E.U16 desc[UR36][R6.64+0x90], R11 ;  /* 0x0000900b06004986 */ /* 0x0003e2000c101524 */
[----:B---3--:R-:W-:-:S05]  /*efe0*/  FMUL R8, R8, R2 ;  /* 0x0000000208087220 */ /* 0x008fca0000400000 */
[----:B------:R-:W-:Y:S02]  /*eff0*/  F2FP.F16.F32.PACK_AB R3, RZ, R8 ;  /* 0x00000008ff03723e */ /* 0x000fe400000000ff */
[----:B------:R-:W3:Y:S02]  /*f000*/  LDL.LU R8, [R1+0xa8] ;  /* 0x0000a80001087983 */ /* 0x000ee40000300800 */
[----:B0-----:R-:W-:Y:S02]  /*f010*/  PRMT R10, R3, 0x7610, R10 ;  /* 0x00007610030a7816 */ /* 0x001fe4000000000a */
[----:B-1----:R-:W4:Y:S04]  /*f020*/  LDL.LU R11, [R1+0xb4] ;  /* 0x0000b400010b7983 */ /* 0x002f280000300800 */
[----:B------:R-:W2:Y:S01]  /*f030*/  LDL.LU R3, [R1+0xa4] ;  /* 0x0000a40001037983 */ /* 0x000ea20000300800 */
[----:B------:R-:W-:-:S02]  /*f040*/  ISETP.GT.AND P5, PT, R0, 0x49, P2 ;  /* 0x000000490000780c */ /* 0x000fc400017a4270 */
[C---:B------:R-:W-:Y:S01]  /*f050*/  ISETP.GT.AND P1, PT, R0.reuse, 0x50, P3 ;  /* 0x000000500000780c */ /* 0x040fe20001f24270 */
[----:B-----5:R-:W-:Y:S01]  /*f060*/  FMUL R9, R9, R2 ;  /* 0x0000000209097220 */ /* 0x020fe20000400000 */
[----:B------:R-:W-:-:S04]  /*f070*/  ISETP.GT.AND P0, PT, R0, 0x51, P3 ;  /* 0x000000510000780c */ /* 0x000fc80001f04270 */
[----:B------:R-:W-:-:S05]  /*f080*/  F2FP.F16.F32.PACK_AB R9, RZ, R9 ;  /* 0x00000009ff09723e */ /* 0x000fca00000000ff */
[----:B------:R0:W-:Y:S04]  /*f090*/  @P5 STG.E.U16 desc[UR36][R6.64+0x92], R9 ;  /* 0x0000920906005986 */ /* 0x0001e8000c101524 */
[----:B------:R1:W-:Y:S04]  /*f0a0*/  @P1 STG.E.U16 desc[UR36][R4.64+0xa0], R10 ;  /* 0x0000a00a04001986 */ /* 0x0003e8000c101524 */
[----:B0-----:R-:W5:Y:S01]  /*f0b0*/  LDL.LU R9, [R1+0xac] ;  /* 0x0000ac0001097983 */ /* 0x001f620000300800 */
[-C--:B---3--:R-:W-:Y:S01]  /*f0c0*/  FMUL R8, R8, R2.reuse ;  /* 0x0000000208087220 */ /* 0x088fe20000400000 */
[----:B--2---:R-:W-:-:S05]  /*f0d0*/  FMUL R3, R3, R2 ;  /* 0x0000000203037220 */ /* 0x004fca0000400000 */
[----:B-1----:R-:W-:Y:S02]  /*f0e0*/  F2FP.F16.F32.PACK_AB R10, RZ, R3 ;  /* 0x00000003ff0a723e */ /* 0x002fe400000000ff */
[----:B------:R-:W-:Y:S02]  /*f0f0*/  F2FP.F16.F32.PACK_AB R3, RZ, R8 ;  /* 0x00000008ff03723e */ /* 0x000fe400000000ff */
[----:B------:R-:W-:Y:S02]  /*f100*/  PRMT R8, R10, 0x7610, R8 ;  /* 0x000076100a087816 */ /* 0x000fe40000000008 */
[----:B------:R-:W2:Y:S04]  /*f110*/  LDL.LU R10, [R1+0xb0] ;  /* 0x0000b000010a7983 */ /* 0x000ea80000300800 */
[----:B------:R0:W-:Y:S04]  /*f120*/  @P0 STG.E.U16 desc[UR36][R4.64+0xa2], R8 ;  /* 0x0000a20804000986 */ /* 0x0001e8000c101524 */
[----:B0-----:R-:W3:Y:S01]  /*f130*/  LDL.LU R8, [R1+0xbc] ;  /* 0x0000bc0001087983 */ /* 0x001ee20000300800 */
[----:B------:R-:W-:-:S02]  /*f140*/  ISETP.GT.AND P4, PT, R0, 0x50, P2 ;  /* 0x000000500000780c */ /* 0x000fc40001784270 */
[C---:B------:R-:W-:Y:S01]  /*f150*/  ISETP.GT.AND P5, PT, R0.reuse, 0x51, P2 ;  /* 0x000000510000780c */ /* 0x040fe200017a4270 */
[-C--:B-----5:R-:W-:Y:S01]  /*f160*/  FMUL R9, R9, R2.reuse ;  /* 0x0000000209097220 */ /* 0x0a0fe20000400000 */
[C---:B------:R-:W-:Y:S01]  /*f170*/  ISETP.GT.AND P1, PT, R0.reuse, 0x58, P3 ;  /* 0x000000580000780c */ /* 0x040fe20001f24270 */
[-C--:B----4-:R-:W-:Y:S01]  /*f180*/  FMUL R11, R11, R2.reuse ;  /* 0x000000020b0b7220 */ /* 0x090fe20000400000 */
[----:B------:R-:W-:Y:S02]  /*f190*/  ISETP.GT.AND P0, PT, R0, 0x59, P3 ;  /* 0x000000590000780c */ /* 0x000fe40001f04270 */
[----:B------:R-:W-:Y:S01]  /*f1a0*/  F2FP.F16.F32.PACK_AB R9, RZ, R9 ;  /* 0x00000009ff09723e */ /* 0x000fe200000000ff */
[----:B------:R-:W-:-:S04]  /*f1b0*/  FMUL R12, R12, R2 ;  /* 0x000000020c0c7220 */ /* 0x000fc80000400000 */
[----:B------:R0:W-:Y:S01]  /*f1c0*/  @P4 STG.E.U16 desc[UR36][R6.64+0xa0], R3 ;  /* 0x0000a00306004986 */ /* 0x0001e2000c101524 */
[C---:B------:R-:W-:Y:S02]  /*f1d0*/  ISETP.GT.AND P4, PT, R0.reuse, 0x58, P2 ;  /* 0x000000580000780c */ /* 0x040fe40001784270 */
[----:B------:R-:W-:Y:S01]  /*f1e0*/  F2FP.F16.F32.PACK_AB R11, RZ, R11 ;  /* 0x0000000bff0b723e */ /* 0x000fe200000000ff */
[----:B------:R1:W-:Y:S01]  /*f1f0*/  @P5 STG.E.U16 desc[UR36][R6.64+0xa2], R9 ;  /* 0x0000a20906005986 */ /* 0x0003e2000c101524 */
[----:B------:R-:W-:Y:S02]  /*f200*/  ISETP.GT.AND P5, PT, R0, 0x59, P2 ;  /* 0x000000590000780c */ /* 0x000fe400017a4270 */
[----:B0-----:R-:W-:Y:S02]  /*f210*/  F2FP.F16.F32.PACK_AB R3, RZ, R12 ;  /* 0x0000000cff03723e */ /* 0x001fe400000000ff */
[----:B-1----:R-:W-:Y:S01]  /*f220*/  PRMT R9, R11, 0x7610, R9 ;  /* 0x000076100b097816 */ /* 0x002fe20000000009 */
[----:B------:R-:W-:-:S05]  /*f230*/  FMUL R11, R227, R2 ;  /* 0x00000002e30b7220 */ /* 0x000fca0000400000 */
[----:B------:R-:W-:Y:S01]  /*f240*/  F2FP.F16.F32.PACK_AB R11, RZ, R11 ;  /* 0x0000000bff0b723e */ /* 0x000fe200000000ff */
[----:B------:R-:W-:-:S05]  /*f250*/  FMUL R12, R225, R2 ;  /* 0x00000002e10c7220 */ /* 0x000fca0000400000 */
[----:B------:R-:W-:Y:S01]  /*f260*/  F2FP.F16.F32.PACK_AB R12, RZ, R12 ;  /* 0x0000000cff0c723e */ /* 0x000fe200000000ff */
[----:B--2---:R-:W-:-:S05]  /*f270*/  FMUL R10, R10, R2 ;  /* 0x000000020a0a7220 */ /* 0x004fca0000400000 */
[----:B------:R-:W-:Y:S01]  /*f280*/  F2FP.F16.F32.PACK_AB R10, RZ, R10 ;  /* 0x0000000aff0a723e */ /* 0x000fe200000000ff */
[----:B---3--:R-:W-:-:S04]  /*f290*/  FMUL R8, R8, R2 ;  /* 0x0000000208087220 */ /* 0x008fc80000400000 */
[----:B------:R0:W-:Y:S01]  /*f2a0*/  @P1 STG.E.U16 desc[UR36][R4.64+0xb0], R10 ;  /* 0x0000b00a04001986 */ /* 0x0001e2000c101524 */
[----:B------:R-:W-:-:S03]  /*f2b0*/  F2FP.F16.F32.PACK_AB R8, RZ, R8 ;  /* 0x00000008ff08723e */ /* 0x000fc600000000ff */
[----:B------:R-:W-:Y:S01]  /*f2c0*/  @P0 STG.E.U16 desc[UR36][R4.64+0xb2], R9 ;  /* 0x0000b20904000986 */ /* 0x000fe2000c101524 */
[----:B------:R-:W-:-:S03]  /*f2d0*/  ISETP.GT.AND P1, PT, R0, 0x60, P3 ;  /* 0x000000600000780c */ /* 0x000fc60001f24270 */
[----:B------:R1:W-:Y:S01]  /*f2e0*/  @P4 STG.E.U16 desc[UR36][R6.64+0xb0], R3 ;  /* 0x0000b00306004986 */ /* 0x0003e2000c101524 */
[----:B0-----:R-:W-:Y:S02]  /*f2f0*/  PRMT R10, R8, 0x7610, R10 ;  /* 0x00007610080a7816 */ /* 0x001fe4000000000a */
[C---:B------:R-:W-:Y:S02]  /*f300*/  ISETP.GT.AND P0, PT, R0.reuse, 0x61, P3 ;  /* 0x000000610000780c */ /* 0x040fe40001f04270 */
[----:B------:R-:W-:Y:S01]  /*f310*/  ISETP.GT.AND P4, PT, R0, 0x60, P2 ;  /* 0x000000600000780c */ /* 0x000fe20001784270 */
[----:B------:R0:W-:Y:S01]  /*f320*/  @P5 STG.E.U16 desc[UR36][R6.64+0xb2], R10 ;  /* 0x0000b20a06005986 */ /* 0x0001e2000c101524 */
[-C--:B-1----:R-:W-:Y:S01]  /*f330*/  FMUL R3, R223, R2.reuse ;  /* 0x00000002df037220 */ /* 0x082fe20000400000 */
[-C--:B------:R-:W-:Y:S01]  /*f340*/  FMUL R9, R224, R2.reuse ;  /* 0x00000002e0097220 */ /* 0x080fe20000400000 */
[----:B------:R-:W-:Y:S01]  /*f350*/  PRMT R8, R11, 0x7610, R8 ;  /* 0x000076100b087816 */ /* 0x000fe20000000008 */
[----:B------:R-:W-:Y:S01]  /*f360*/  FMUL R11, R226, R2 ;  /* 0x00000002e20b7220 */ /* 0x000fe20000400000 */
[----:B------:R-:W-:-:S02]  /*f370*/  ISETP.GT.AND P5, PT, R0, 0x61, P2 ;  /* 0x000000610000780c */ /* 0x000fc400017a4270 */
[----:B------:R-:W-:Y:S02]  /*f380*/  F2FP.F16.F32.PACK_AB R3, RZ, R3 ;  /* 0x00000003ff03723e */ /* 0x000fe400000000ff */
[----:B------:R-:W-:Y:S02]  /*f390*/  F2FP.F16.F32.PACK_AB R9, RZ, R9 ;  /* 0x00000009ff09723e */ /* 0x000fe400000000ff */
[----:B------:R-:W-:Y:S01]  /*f3a0*/  PRMT R13, R3, 0x7610, R13 ;  /* 0x00007610030d7816 */ /* 0x000fe2000000000d */
[----:B------:R-:W-:Y:S01]  /*f3b0*/  FMUL R3, R222, R2 ;  /* 0x00000002de037220 */ /* 0x000fe20000400000 */
[----:B------:R-:W-:Y:S01]  /*f3c0*/  F2FP.F16.F32.PACK_AB R11, RZ, R11 ;  /* 0x0000000bff0b723e */ /* 0x000fe200000000ff */
[----:B------:R-:W-:Y:S01]  /*f3d0*/  @P1 STG.E.U16 desc[UR36][R4.64+0xc0], R8 ;  /* 0x0000c00804001986 */ /* 0x000fe2000c101524 */
[----:B0-----:R-:W-:Y:S02]  /*f3e0*/  PRMT R10, R9, 0x7610, R10 ;  /* 0x00007610090a7816 */ /* 0x001fe4000000000a */
[----:B------:R-:W-:Y:S01]  /*f3f0*/  ISETP.GT.AND P1, PT, R0, 0x68, P3 ;  /* 0x000000680000780c */ /* 0x000fe20001f24270 */
[----:B------:R-:W-:Y:S01]  /*f400*/  @P0 STG.E.U16 desc[UR36][R4.64+0xc2], R11 ;  /* 0x0000c20b04000986 */ /* 0x000fe2000c101524 */
[----:B------:R-:W-:-:S03]  /*f410*/  F2FP.F16.F32.PACK_AB R3, RZ, R3 ;  /* 0x00000003ff03723e */ /* 0x000fc600000000ff */
[----:B------:R-:W-:Y:S04]  /*f420*/  @P4 STG.E.U16 desc[UR36][R6.64+0xc0], R12 ;  /* 0x0000c00c06004986 */ /* 0x000fe8000c101524 */
[----:B------:R0:W-:Y:S01]  /*f430*/  @P5 STG.E.U16 desc[UR36][R6.64+0xc2], R10 ;  /* 0x0000c20a06005986 */ /* 0x0001e2000c101524 */
[----:B------:R-:W-:Y:S02]  /*f440*/  ISETP.GT.AND P0, PT, R0, 0x69, P3 ;  /* 0x000000690000780c */ /* 0x000fe40001f04270 */
[----:B0-----:R-:W-:Y:S01]  /*f450*/  PRMT R10, R3, 0x7610, R10 ;  /* 0x00007610030a7816 */ /* 0x001fe2000000000a */
[-C--:B------:R-:W-:Y:S01]  /*f460*/  FMUL R3, R219, R2.reuse ;  /* 0x00000002db037220 */ /* 0x080fe20000400000 */
[----:B------:R0:W-:Y:S04]  /*f470*/  @P1 STG.E.U16 desc[UR36][R4.64+0xd0], R13 ;  /* 0x0000d00d04001986 */ /* 0x0001e8000c101524 */
[----:B------:R-:W-:Y:S01]  /*f480*/  F2FP.F16.F32.PACK_AB R3, RZ, R3 ;  /* 0x00000003ff03723e */ /* 0x000fe200000000ff */
[-C--:B------:R-:W-:Y:S01]  /*f490*/  FMUL R8, R221, R2.reuse ;  /* 0x00000002dd087220 */ /* 0x080fe20000400000 */
[----:B------:R-:W-:Y:S01]  /*f4a0*/  FMUL R9, R220, R2 ;  /* 0x00000002dc097220 */ /* 0x000fe20000400000 */
[----:B------:R-:W-:-:S02]  /*f4b0*/  ISETP.GT.AND P4, PT, R0, 0x68, P2 ;  /* 0x000000680000780c */ /* 0x000fc40001784270 */
[----:B0-----:R-:W-:Y:S01]  /*f4c0*/  PRMT R13, R3, 0x7610, R13 ;  /* 0x00007610030d7816 */ /* 0x001fe2000000000d */
[----:B------:R-:W-:Y:S01]  /*f4d0*/  FMUL R3, R218, R2 ;  /* 0x00000002da037220 */ /* 0x000fe20000400000 */
[C---:B------:R-:W-:Y:S02]  /*f4e0*/  ISETP.GT.AND P5, PT, R0.reuse, 0x69, P2 ;  /* 0x000000690000780c */ /* 0x040fe400017a4270 */
[----:B------:R-:W-:Y:S02]  /*f4f0*/  ISETP.GT.AND P1, PT, R0, 0x70, P3 ;  /* 0x000000700000780c */ /* 0x000fe40001f24270 */
[----:B------:R-:W-:Y:S01]  /*f500*/  F2FP.F16.F32.PACK_AB R3, RZ, R3 ;  /* 0x00000003ff03723e */ /* 0x000fe200000000ff */
[----:B------:R0:W-:Y:S01]  /*f510*/  @P0 STG.E.U16 desc[UR36][R4.64+0xd2], R10 ;  /* 0x0000d20a04000986 */ /* 0x0001e2000c101524 */
[----:B------:R-:W-:Y:S02]  /*f520*/  F2FP.F16.F32.PACK_AB R8, RZ, R8 ;  /* 0x00000008ff08723e */ /* 0x000fe400000000ff */
[----:B------:R-:W-:-:S02]  /*f530*/  F2FP.F16.F32.PACK_AB R9, RZ, R9 ;  /* 0x00000009ff09723e */ /* 0x000fc400000000ff */
[----:B------:R-:W-:Y:S02]  /*f540*/  PRMT R11, R8, 0x7610, R11 ;  /* 0x00007610080b7816 */ /* 0x000fe4000000000b */
[----:B------:R-:W-:Y:S02]  /*f550*/  PRMT R12, R9, 0x7610, R12 ;  /* 0x00007610090c7816 */ /* 0x000fe4000000000c */
[----:B0-----:R-:W-:Y:S01]  /*f560*/  PRMT R10, R3, 0x7610, R10 ;  /* 0x00007610030a7816 */ /* 0x001fe2000000000a */
[-C--:B------:R-:W-:Y:S01]  /*f570*/  FMUL R3, R215, R2.reuse ;  /* 0x00000002d7037220 */ /* 0x080fe20000400000 */
[----:B------:R-:W-:Y:S01]  /*f580*/  ISETP.GT.AND P0, PT, R0, 0x71, P3 ;  /* 0x000000710000780c */ /* 0x000fe20001f04270 */
[----:B------:R-:W-:Y:S03]  /*f590*/  @P4 STG.E.U16 desc[UR36][R6.64+0xd0], R11 ;  /* 0x0000d00b06004986 */ /* 0x000fe6000c101524 */
[----:B------:R-:W-:Y:S01]  /*f5a0*/  F2FP.F16.F32.PACK_AB R3, RZ, R3 ;  /* 0x00000003ff03723e */ /* 0x000fe200000000ff */
[----:B------:R-:W-:Y:S04]  /*f5b0*/  @P5 STG.E.U16 desc[UR36][R6.64+0xd2], R12 ;  /* 0x0000d20c06005986 */ /* 0x000fe8000c101524 */
[----:B------:R0:W-:Y:S01]  /*f5c0*/  @P1 STG.E.U16 desc[UR36][R4.64+0xe0], R13 ;  /* 0x0000e00d04001986 */ /* 0x0001e2000c101524 */
[-C--:B------:R-:W-:Y:S01]  /*f5d0*/  FMUL R8, R217, R2.reuse ;  /* 0x00000002d9087220 */ /* 0x080fe20000400000 */
[----:B------:R-:W-:Y:S01]  /*f5e0*/  FMUL R9, R216, R2 ;  /* 0x00000002d8097220 */ /* 0x000fe20000400000 */
[----:B------:R-:W-:-:S02]  /*f5f0*/  ISETP.GT.AND P4, PT, R0, 0x70, P2 ;  /* 0x000000700000780c */ /* 0x000fc40001784270 */
[----:B------:R-:W-:Y:S02]  /*f600*/  ISETP.GT.AND P5, PT, R0, 0x71, P2 ;  /* 0x000000710000780c */ /* 0x000fe400017a4270 */
[----:B0-----:R-:W-:Y:S01]  /*f610*/  PRMT R13, R3, 0x7610, R13 ;  /* 0x00007610030d7816 */ /* 0x001fe2000000000d */
[----:B------:R-:W-:Y:S01]  /*f620*/  FMUL R3, R214, R2 ;  /* 0x00000002d6037220 */ /* 0x000fe20000400000 */
[----:B------:R-:W-:Y:S01]  /*f630*/  ISETP.GT.AND P1, PT, R0, 0x78, P3 ;  /* 0x000000780000780c */ /* 0x000fe20001f24270 */
[----:B------:R0:W-:Y:S01]  /*f640*/  @P0 STG.E.U16 desc[UR36][R4.64+0xe2], R10 ;  /* 0x0000e20a04000986 */ /* 0x0001e2000c101524 */
[----:B------:R-:W-:Y:S02]  /*f650*/  F2FP.F16.F32.PACK_AB R8, RZ, R8 ;  /* 0x00000008ff08723e */ /* 0x000fe400000000ff */
        /* <DEDUP_REMOVED lines=249> */
[----:B------:R-:W-:Y:S01]  /*105f0*/  @P5 STG.E.U16 desc[UR36][R6.64+0x1a2], R12 ;  /* 0x0001a20c06005986 */ /* 0x000fe2000c101524 */
[-C--:B------:R-:W-:Y:S01]  /*10600*/  FMUL R8, R165, R2.reuse ;  /* 0x00000002a5087220 */ /* 0x080fe20000400000 */
[----:B------:R-:W-:Y:S01]  /*10610*/  FMUL R9, R164, R2 ;  /* 0x00000002a4097220 */ /* 0x000fe20000400000 */
[C---:B------:R-:W-:Y:S01]  /*10620*/  ISETP.GT.AND P4, PT, R0.reuse, 0xd8, P2 ;  /* 0x000000d80000780c */ /* 0x040fe20001784270 */
[----:B------:R0:W-:Y:S01]  /*10630*/  @P1 STG.E.U16 desc[UR36][R4.64+0x1b0], R13 ;  /* 0x0001b00d04001986 */ /* 0x0001e2000c101524 */
[----:B------:R-:W-:-:S02]  /*10640*/  ISETP.GT.AND P5, PT, R0, 0xd9, P2 ;  /* 0x000000d90000780c */ /* 0x000fc400017a4270 */
[----:B------:R-:W-:Y:S02]  /*10650*/  ISETP.GT.AND P1, PT, R0, 0xe0, P3 ;  /* 0x000000e00000780c */ /* 0x000fe40001f24270 */
[----:B------:R-:W-:Y:S02]  /*10660*/  F2FP.F16.F32.PACK_AB R8, RZ, R8 ;  /* 0x00000008ff08723e */ /* 0x000fe400000000ff */
[----:B------:R-:W-:Y:S02]  /*10670*/  F2FP.F16.F32.PACK_AB R9, RZ, R9 ;  /* 0x00000009ff09723e */ /* 0x000fe400000000ff */
[----:B0-----:R-:W-:Y:S01]  /*10680*/  PRMT R13, R3, 0x7610, R13 ;  /* 0x00007610030d7816 */ /* 0x001fe2000000000d */
[----:B------:R-:W-:Y:S01]  /*10690*/  FMUL R3, R161, R2 ;  /* 0x00000002a1037220 */ /* 0x000fe20000400000 */
[----:B------:R-:W-:Y:S01]  /*106a0*/  PRMT R11, R8, 0x7610, R11 ;  /* 0x00007610080b7816 */ /* 0x000fe2000000000b */
[----:B------:R0:W-:Y:S03]  /*106b0*/  @P0 STG.E.U16 desc[UR36][R4.64+0x1b2], R10 ;  /* 0x0001b20a04000986 */ /* 0x0001e6000c101524 */
[----:B------:R-:W-:-:S02]  /*106c0*/  F2FP.F16.F32.PACK_AB R3, RZ, R3 ;  /* 0x00000003ff03723e */ /* 0x000fc400000000ff */
[----:B------:R-:W-:Y:S01]  /*106d0*/  PRMT R12, R9, 0x7610, R12 ;  /* 0x00007610090c7816 */ /* 0x000fe2000000000c */
[----:B------:R-:W-:Y:S01]  /*106e0*/  @P4 STG.E.U16 desc[UR36][R6.64+0x1b0], R11 ;  /* 0x0001b00b06004986 */ /* 0x000fe2000c101524 */
[-C--:B------:R-:W-:Y:S01]  /*106f0*/  FMUL R8, R160, R2.reuse ;  /* 0x00000002a0087220 */ /* 0x080fe20000400000 */
[----:B------:R-:W-:Y:S02]  /*10700*/  ISETP.GT.AND P0, PT, R0, 0xe1, P3 ;  /* 0x000000e10000780c */ /* 0x000fe40001f04270 */
[----:B0-----:R-:W-:Y:S01]  /*10710*/  PRMT R10, R3, 0x7610, R10 ;  /* 0x00007610030a7816 */ /* 0x001fe2000000000a */
[-C--:B------:R-:W-:Y:S01]  /*10720*/  FMUL R3, R158, R2.reuse ;  /* 0x000000029e037220 */ /* 0x080fe20000400000 */
[----:B------:R-:W-:Y:S01]  /*10730*/  @P5 STG.E.U16 desc[UR36][R6.64+0x1b2], R12 ;  /* 0x0001b20c06005986 */ /* 0x000fe2000c101524 */
[----:B------:R-:W-:Y:S01]  /*10740*/  FMUL R9, R159, R2 ;  /* 0x000000029f097220 */ /* 0x000fe20000400000 */
[C---:B------:R-:W-:Y:S02]  /*10750*/  ISETP.GT.AND P4, PT, R0.reuse, 0xe0, P2 ;  /* 0x000000e00000780c */ /* 0x040fe40001784270 */
[----:B------:R0:W-:Y:S01]  /*10760*/  @P1 STG.E.U16 desc[UR36][R4.64+0x1c0], R13 ;  /* 0x0001c00d04001986 */ /* 0x0001e2000c101524 */
[----:B------:R-:W-:-:S02]  /*10770*/  ISETP.GT.AND P5, PT, R0, 0xe1, P2 ;  /* 0x000000e10000780c */ /* 0x000fc400017a4270 */
[----:B------:R-:W-:Y:S02]  /*10780*/  ISETP.GT.AND P1, PT, R0, 0xe8, P3 ;  /* 0x000000e80000780c */ /* 0x000fe40001f24270 */
[----:B------:R-:W-:Y:S02]  /*10790*/  F2FP.F16.F32.PACK_AB R3, RZ, R3 ;  /* 0x00000003ff03723e */ /* 0x000fe400000000ff */
[----:B------:R-:W-:Y:S02]  /*107a0*/  F2FP.F16.F32.PACK_AB R8, RZ, R8 ;  /* 0x00000008ff08723e */ /* 0x000fe400000000ff */
[----:B------:R-:W-:Y:S02]  /*107b0*/  F2FP.F16.F32.PACK_AB R9, RZ, R9 ;  /* 0x00000009ff09723e */ /* 0x000fe400000000ff */
[----:B0-----:R-:W-:Y:S01]  /*107c0*/  PRMT R13, R3, 0x7610, R13 ;  /* 0x00007610030d7816 */ /* 0x001fe2000000000d */
[----:B------:R-:W-:Y:S01]  /*107d0*/  FMUL R3, R157, R2 ;  /* 0x000000029d037220 */ /* 0x000fe20000400000 */
[----:B------:R-:W-:-:S02]  /*107e0*/  PRMT R11, R8, 0x7610, R11 ;  /* 0x00007610080b7816 */ /* 0x000fc4000000000b */
[----:B------:R-:W-:Y:S01]  /*107f0*/  PRMT R12, R9, 0x7610, R12 ;  /* 0x00007610090c7816 */ /* 0x000fe2000000000c */
[----:B------:R0:W-:Y:S01]  /*10800*/  @P0 STG.E.U16 desc[UR36][R4.64+0x1c2], R10 ;  /* 0x0001c20a04000986 */ /* 0x0001e2000c101524 */
[----:B------:R-:W-:Y:S01]  /*10810*/  F2FP.F16.F32.PACK_AB R3, RZ, R3 ;  /* 0x00000003ff03723e */ /* 0x000fe200000000ff */
[----:B------:R-:W-:Y:S02]  /*10820*/  FMUL R8, R156, R2 ;  /* 0x000000029c087220 */ /* 0x000fe40000400000 */
[----:B------:R1:W-:Y:S01]  /*10830*/  @P4 STG.E.U16 desc[UR36][R6.64+0x1c0], R11 ;  /* 0x0001c00b06004986 */ /* 0x0003e2000c101524 */
[----:B------:R-:W-:-:S03]  /*10840*/  ISETP.GT.AND P0, PT, R0, 0xe9, P3 ;  /* 0x000000e90000780c */ /* 0x000fc60001f04270 */
[----:B------:R-:W-:Y:S01]  /*10850*/  @P5 STG.E.U16 desc[UR36][R6.64+0x1c2], R12 ;  /* 0x0001c20c06005986 */ /* 0x000fe2000c101524 */
[----:B------:R-:W-:-:S03]  /*10860*/  ISETP.GT.AND P4, PT, R0, 0xe9, P2 ;  /* 0x000000e90000780c */ /* 0x000fc60001784270 */
[----:B------:R2:W-:Y:S01]  /*10870*/  @P1 STG.E.U16 desc[UR36][R4.64+0x1d0], R13 ;  /* 0x0001d00d04001986 */ /* 0x0005e2000c101524 */
[----:B------:R-:W-:Y:S02]  /*10880*/  ISETP.GT.AND P1, PT, R0, 0xe8, P2 ;  /* 0x000000e80000780c */ /* 0x000fe40001724270 */
[----:B0-----:R-:W-:Y:S01]  /*10890*/  PRMT R10, R3, 0x7610, R10 ;  /* 0x00007610030a7816 */ /* 0x001fe2000000000a */
[-C--:B------:R-:W-:Y:S01]  /*108a0*/  FMUL R3, R152, R2.reuse ;  /* 0x0000000298037220 */ /* 0x080fe20000400000 */
[----:B------:R-:W-:Y:S01]  /*108b0*/  ISETP.GT.AND P5, PT, R0, 0xf0, P3 ;  /* 0x000000f00000780c */ /* 0x000fe20001fa4270 */
[----:B------:R-:W-:Y:S01]  /*108c0*/  FMUL R9, R153, R2 ;  /* 0x0000000299097220 */ /* 0x000fe20000400000 */
[----:B------:R-:W-:Y:S02]  /*108d0*/  F2FP.F16.F32.PACK_AB R8, RZ, R8 ;  /* 0x00000008ff08723e */ /* 0x000fe400000000ff */
[----:B------:R-:W-:Y:S02]  /*108e0*/  F2FP.F16.F32.PACK_AB R3, RZ, R3 ;  /* 0x00000003ff03723e */ /* 0x000fe400000000ff */
[----:B-1----:R-:W-:-:S02]  /*108f0*/  PRMT R11, R8, 0x7610, R11 ;  /* 0x00007610080b7816 */ /* 0x002fc4000000000b */
[----:B------:R-:W-:Y:S02]  /*10900*/  F2FP.F16.F32.PACK_AB R9, RZ, R9 ;  /* 0x00000009ff09723e */ /* 0x000fe400000000ff */
[----:B--2---:R-:W-:Y:S01]  /*10910*/  PRMT R13, R3, 0x7610, R13 ;  /* 0x00007610030d7816 */ /* 0x004fe2000000000d */
[----:B------:R-:W-:Y:S01]  /*10920*/  @P0 STG.E.U16 desc[UR36][R4.64+0x1d2], R10 ;  /* 0x0001d20a04000986 */ /* 0x000fe2000c101524 */
[----:B------:R-:W-:-:S03]  /*10930*/  FMUL R3, R23, R2 ;  /* 0x0000000217037220 */ /* 0x000fc60000400000 */
[----:B------:R-:W-:Y:S04]  /*10940*/  @P1 STG.E.U16 desc[UR36][R6.64+0x1d0], R11 ;  /* 0x0001d00b06001986 */ /* 0x000fe8000c101524 */
[----:B------:R0:W-:Y:S01]  /*10950*/  @P4 STG.E.U16 desc[UR36][R6.64+0x1d2], R9 ;  /* 0x0001d20906004986 */ /* 0x0001e2000c101524 */
[----:B------:R-:W-:-:S03]  /*10960*/  ISETP.GT.AND P4, PT, R0, 0xf0, P2 ;  /* 0x000000f00000780c */ /* 0x000fc60001784270 */
[----:B------:R-:W-:Y:S01]  /*10970*/  @P5 STG.E.U16 desc[UR36][R4.64+0x1e0], R13 ;  /* 0x0001e00d04005986 */ /* 0x000fe2000c101524 */
[----:B------:R-:W-:Y:S01]  /*10980*/  ISETP.GT.AND P5, PT, R0, 0xf1, P3 ;  /* 0x000000f10000780c */ /* 0x000fe20001fa4270 */
[----:B------:R-:W-:Y:S01]  /*10990*/  FMUL R8, R22, R2 ;  /* 0x0000000216087220 */ /* 0x000fe20000400000 */
[----:B------:R-:W-:-:S04]  /*109a0*/  F2FP.F16.F32.PACK_AB R3, RZ, R3 ;  /* 0x00000003ff03723e */ /* 0x000fc800000000ff */
[----:B------:R-:W-:Y:S02]  /*109b0*/  PRMT R14, R3, 0x7610, R14 ;  /* 0x00007610030e7816 */ /* 0x000fe4000000000e */
[----:B------:R-:W-:Y:S01]  /*109c0*/  F2FP.F16.F32.PACK_AB R12, RZ, R8 ;  /* 0x00000008ff0c723e */ /* 0x000fe200000000ff */
[----:B0-----:R-:W-:-:S04]  /*109d0*/  FMUL R9, R19, R2 ;  /* 0x0000000213097220 */ /* 0x001fc80000400000 */
[----:B------:R-:W-:Y:S01]  /*109e0*/  @P5 STG.E.U16 desc[UR36][R4.64+0x1e2], R14 ;  /* 0x0001e20e04005986 */ /* 0x000fe2000c101524 */
[----:B------:R-:W-:-:S03]  /*109f0*/  ISETP.GT.AND P5, PT, R0, 0xf8, P3 ;  /* 0x000000f80000780c */ /* 0x000fc60001fa4270 */
[----:B------:R0:W-:Y:S01]  /*10a00*/  @P4 STG.E.U16 desc[UR36][R6.64+0x1e0], R12 ;  /* 0x0001e00c06004986 */ /* 0x0001e2000c101524 */
[C---:B------:R-:W-:Y:S01]  /*10a10*/  ISETP.GT.AND P4, PT, R0.reuse, 0xf1, P2 ;  /* 0x000000f10000780c */ /* 0x040fe20001784270 */
[-C--:B------:R-:W-:Y:S01]  /*10a20*/  FMUL R11, R21, R2.reuse ;  /* 0x00000002150b7220 */ /* 0x080fe20000400000 */
[----:B------:R-:W-:Y:S01]  /*10a30*/  ISETP.GT.AND P3, PT, R0, 0xf9, P3 ;  /* 0x000000f90000780c */ /* 0x000fe20001f64270 */
[-C--:B------:R-:W-:Y:S01]  /*10a40*/  FMUL R10, R20, R2.reuse ;  /* 0x00000002140a7220 */ /* 0x080fe20000400000 */
[----:B------:R-:W-:Y:S01]  /*10a50*/  USHF.L.U32 UR9, UR4, 0x8, URZ ;  /* 0x0000000804097899 */ /* 0x000fe2000800063f */
[----:B------:R-:W-:Y:S01]  /*10a60*/  FMUL R8, R18, R2 ;  /* 0x0000000212087220 */ /* 0x000fe20000400000 */
[----:B------:R-:W-:Y:S01]  /*10a70*/  F2FP.F16.F32.PACK_AB R9, RZ, R9 ;  /* 0x00000009ff09723e */ /* 0x000fe200000000ff */
[----:B------:R-:W-:Y:S01]  /*10a80*/  USHF.L.U64.HI UR8, UR4, 0x8, UR5 ;  /* 0x0000000804087899 */ /* 0x000fe20008010205 */
[----:B------:R-:W-:Y:S02]  /*10a90*/  F2FP.F16.F32.PACK_AB R11, RZ, R11 ;  /* 0x0000000bff0b723e */ /* 0x000fe400000000ff */
[----:B------:R-:W-:-:S02]  /*10aa0*/  F2FP.F16.F32.PACK_AB R10, RZ, R10 ;  /* 0x0000000aff0a723e */ /* 0x000fc400000000ff */
[----:B0-----:R-:W-:Y:S01]  /*10ab0*/  PRMT R12, R9, 0x7610, R12 ;  /* 0x00007610090c7816 */ /* 0x001fe2000000000c */
[----:B------:R-:W-:Y:S01]  /*10ac0*/  IMAD.U32 R9, RZ, RZ, UR9 ;  /* 0x00000009ff097e24 */ /* 0x000fe2000f8e00ff */
[----:B------:R-:W-:Y:S01]  /*10ad0*/  F2FP.F16.F32.PACK_AB R8, RZ, R8 ;  /* 0x00000008ff08723e */ /* 0x000fe200000000ff */
[----:B------:R0:W-:Y:S01]  /*10ae0*/  @P4 STG.E.U16 desc[UR36][R6.64+0x1e2], R11 ;  /* 0x0001e20b06004986 */ /* 0x0001e2000c101524 */
[----:B------:R-:W-:Y:S02]  /*10af0*/  ISETP.GT.AND P1, PT, R155, 0x80, PT ;  /* 0x000000809b00780c */ /* 0x000fe40003f24270 */
[----:B------:R-:W-:Y:S01]  /*10b00*/  PRMT R13, R8, 0x7610, R13 ;  /* 0x00007610080d7816 */ /* 0x000fe2000000000d */
[----:B------:R-:W-:Y:S04]  /*10b10*/  @P5 STG.E.U16 desc[UR36][R4.64+0x1f0], R10 ;  /* 0x0001f00a04005986 */ /* 0x000fe8000c101524 */
[----:B------:R1:W-:Y:S01]  /*10b20*/  @P3 STG.E.U16 desc[UR36][R4.64+0x1f2], R12 ;  /* 0x0001f20c04003986 */ /* 0x0003e2000c101524 */
[----:B------:R-:W-:Y:S01]  /*10b30*/  IADD3 R8, P3, P5, R4, UR7, R9 ;  /* 0x0000000704087c10 */ /* 0x000fe2000fd7e009 */
[----:B0-----:R-:W-:Y:S01]  /*10b40*/  IMAD.U32 R11, RZ, RZ, UR8 ;  /* 0x00000008ff0b7e24 */ /* 0x001fe2000f8e00ff */
[----:B------:R-:W-:-:S02]  /*10b50*/  ISETP.GT.AND P4, PT, R0, 0xf8, P2 ;  /* 0x000000f80000780c */ /* 0x000fc40001784270 */
[C---:B------:R-:W-:Y:S02]  /*10b60*/  ISETP.GT.AND P2, PT, R0.reuse, 0xf9, P2 ;  /* 0x000000f90000780c */ /* 0x040fe40001744270 */
[----:B------:R-:W-:Y:S02]  /*10b70*/  IADD3.X R9, R5, UR6, R11, P3, P5 ;  /* 0x0000000605097c10 */ /* 0x000fe40009fea40b */
[----:B------:R-:W-:Y:S01]  /*10b80*/  ISETP.GT.AND P3, PT, R0, 0x1, P1 ;  /* 0x000000010000780c */ /* 0x000fe20000f64270 */
[-C--:B------:R-:W-:Y:S01]  /*10b90*/  FMUL R3, R15, R2.reuse ;  /* 0x000000020f037220 */ /* 0x080fe20000400000 */
[----:B------:R-:W-:Y:S01]  /*10ba0*/  FMUL R25, R25, R2 ;  /* 0x0000000219197220 */ /* 0x000fe20000400000 */
[----:B-1----:R-:W-:-:S03]  /*10bb0*/  IADD3 R4, P5, R4, UR9, RZ ;  /* 0x0000000904047c10 */ /* 0x002fc6000ffbe0ff */
[----:B------:R-:W-:Y:S02]  /*10bc0*/  F2FP.F16.F32.PACK_AB R3, RZ, R3 ;  /* 0x00000003ff03723e */ /* 0x000fe400000000ff */
[----:B------:R-:W-:Y:S02]  /*10bd0*/  F2FP.F16.F32.PACK_AB R25, RZ, R25 ;  /* 0x00000019ff19723e */ /* 0x000fe400000000ff */
[----:B------:R-:W-:Y:S01]  /*10be0*/  IADD3.X R5, R5, UR8, RZ, P5, !PT ;  /* 0x0000000805057c10 */ /* 0x000fe2000affe4ff */
[----:B------:R-:W-:Y:S01]  /*10bf0*/  @P4 STG.E.U16 desc[UR36][R6.64+0x1f0], R13 ;  /* 0x0001f00d06004986 */ /* 0x000fe2000c101524 */
[----:B------:R-:W-:-:S03]  /*10c00*/  ISETP.GT.AND P0, PT, R155, 0x88, PT ;  /* 0x000000889b00780c */ /* 0x000fc60003f04270 */
[----:B------:R0:W-:Y:S01]  /*10c10*/  @P2 STG.E.U16 desc[UR36][R6.64+0x1f2], R3 ;  /* 0x0001f20306002986 */ /* 0x0001e2000c101524 */
[----:B------:R-:W-:-:S03]  /*10c20*/  ISETP.GT.AND P4, PT, R0, RZ, P1 ;  /* 0x000000ff0000720c */ /* 0x000fc60000f84270 */
[----:B------:R-:W-:Y:S01]  /*10c30*/  @P3 STG.E.U16 desc[UR36][R4.64+0x2], R25 ;  /* 0x0000021904003986 */ /* 0x000fe2000c101524 */
[----:B------:R-:W-:Y:S02]  /*10c40*/  IADD3 R10, P3, R4, UR7, RZ ;  /* 0x00000007040a7c10 */ /* 0x000fe4000ff7e0ff */
[----:B------:R-:W-:Y:S01]  /*10c50*/  ISETP.GT.AND P2, PT, R0, RZ, P0 ;  /* 0x000000ff0000720c */ /* 0x000fe20000744270 */
[-C--:B------:R-:W-:Y:S01]  /*10c60*/  FMUL R24, R24, R2.reuse ;  /* 0x0000000218187220 */ /* 0x080fe20000400000 */
[-C--:B------:R-:W-:Y:S01]  /*10c70*/  FMUL R26, R26, R2.reuse ;  /* 0x000000021a1a7220 */ /* 0x080fe20000400000 */
[C---:B------:R-:W-:Y:S02]  /*10c80*/  ISETP.GT.AND P5, PT, R0.reuse, 0x1, P0 ;  /* 0x000000010000780c */ /* 0x040fe400007a4270 */
[----:B------:R-:W-:Y:S02]  /*10c90*/  IADD3.X R11, R5, UR6, RZ, P3, !PT ;  /* 0x00000006050b7c10 */ /* 0x000fe40009ffe4ff */
[----:B------:R-:W-:Y:S01]  /*10ca0*/  ISETP.GT.AND P3, PT, R0, 0x9, P1 ;  /* 0x000000090000780c */ /* 0x000fe20000f64270 */
[-C--:B------:R-:W-:Y:S01]  /*10cb0*/  FMUL R27, R27, R2.reuse ;  /* 0x000000021b1b7220 */ /* 0x080fe20000400000 */
[----:B------:R-:W-:Y:S01]  /*10cc0*/  FMUL R29, R29, R2 ;  /* 0x000000021d1d7220 */ /* 0x000fe20000400000 */
[----:B------:R-:W-:-:S02]  /*10cd0*/  F2FP.F16.F32.PACK_AB R24, RZ, R24 ;  /* 0x00000018ff18723e */ /* 0x000fc400000000ff */
[----:B------:R-:W-:Y:S02]  /*10ce0*/  F2FP.F16.F32.PACK_AB R26, RZ, R26 ;  /* 0x0000001aff1a723e */ /* 0x000fe400000000ff */
[----:B------:R-:W-:Y:S01]  /*10cf0*/  F2FP.F16.F32.PACK_AB R27, RZ, R27 ;  /* 0x0000001bff1b723e */ /* 0x000fe200000000ff */
[----:B------:R-:W-:Y:S01]  /*10d00*/  @P4 STG.E.U16 desc[UR36][R4.64], R24 ;  /* 0x0000001804004986 */ /* 0x000fe2000c101524 */
[----:B------:R-:W-:Y:S02]  /*10d10*/  F2FP.F16.F32.PACK_AB R29, RZ, R29 ;  /* 0x0000001dff1d723e */ /* 0x000fe400000000ff */
[C---:B------:R-:W-:Y:S01]  /*10d20*/  ISETP.GT.AND P4, PT, R0.reuse, 0x8, P1 ;  /* 0x000000080000780c */ /* 0x040fe20000f84270 */
[----:B------:R-:W-:Y:S01]  /*10d30*/  @P2 STG.E.U16 desc[UR36][R10.64], R26 ;  /* 0x0000001a0a002986 */ /* 0x000fe2000c101524 */
[----:B------:R-:W-:Y:S01]  /*10d40*/  ISETP.GT.AND P2, PT, R0, 0x8, P0 ;  /* 0x000000080000780c */ /* 0x000fe20000744270 */
[-C--:B------:R-:W-:Y:S01]  /*10d50*/  FMUL R28, R28, R2.reuse ;  /* 0x000000021c1c7220 */ /* 0x080fe20000400000 */
[----:B------:R-:W-:Y:S01]  /*10d60*/  FMUL R30, R30, R2 ;  /* 0x000000021e1e7220 */ /* 0x000fe20000400000 */
[----:B------:R-:W-:Y:S01]  /*10d70*/  @P5 STG.E.U16 desc[UR36][R10.64+0x2], R27 ;  /* 0x0000021b0a005986 */ /* 0x000fe2000c101524 */
[----:B------:R-:W-:-:S03]  /*10d80*/  ISETP.GT.AND P5, PT, R0, 0x9, P0 ;  /* 0x000000090000780c */ /* 0x000fc600007a4270 */
[----:B------:R-:W-:Y:S01]  /*10d90*/  @P3 STG.E.U16 desc[UR36][R4.64+0x12], R29 ;  /* 0x0000121d04003986 */ /* 0x000fe2000c101524 */
[----:B0-----:R-:W-:Y:S02]  /*10da0*/  IADD3 R6, P3, R4, UR7, RZ ;  /* 0x0000000704067c10 */ /* 0x001fe4000ff7e0ff */
[----:B------:R-:W-:Y:S01]  /*10db0*/  F2FP.F16.F32.PACK_AB R28, RZ, R28 ;  /* 0x0000001cff1c723e */ /* 0x000fe200000000ff */
[----:B------:R-:W-:Y:S01]  /*10dc0*/  FMUL R31, R31, R2 ;  /* 0x000000021f1f7220 */ /* 0x000fe20000400000 */
[----:B------:R-:W-:Y:S02]  /*10dd0*/  F2FP.F16.F32.PACK_AB R30, RZ, R30 ;  /* 0x0000001eff1e723e */ /* 0x000fe400000000ff */
[----:B------:R-:W-:Y:S01]  /*10de0*/  IADD3.X R7, R5, UR6, RZ, P3, !PT ;  /* 0x0000000605077c10 */ /* 0x000fe20009ffe4ff */
[----:B------:R-:W-:Y:S01]  /*10df0*/  @P4 STG.E.U16 desc[UR36][R4.64+0x10], R28 ;  /* 0x0000101c04004986 */ /* 0x000fe2000c101524 */
[----:B------:R-:W-:-:S03]  /*10e00*/  F2FP.F16.F32.PACK_AB R31, RZ, R31 ;  /* 0x0000001fff1f723e */ /* 0x000fc600000000ff */
[----:B------:R0:W-:Y:S01]  /*10e10*/  @P2 STG.E.U16 desc[UR36][R6.64+0x10], R30 ;  /* 0x0000101e06002986 */ /* 0x0001e2000c101524 */
[C---:B------:R-:W-:Y:S02]  /*10e20*/  ISETP.GT.AND P2, PT, R0.reuse, 0x10, P0 ;  /* 0x000000100000780c */ /* 0x040fe40000744270 */
[C---:B------:R-:W-:Y:S01]  /*10e30*/  ISETP.GT.AND P4, PT, R0.reuse, 0x10, P1 ;  /* 0x000000100000780c */ /* 0x040fe20000f84270 */
[----:B------:R-:W-:Y:S01]  /*10e40*/  @P5 STG.E.U16 desc[UR36][R8.64+0x12], R31 ;  /* 0x0000121f08005986 */ /* 0x000fe2000c101524 */
[----:B------:R-:W-:Y:S01]  /*10e50*/  ISETP.GT.AND P3, PT, R0, 0x11, P1 ;  /* 0x000000110000780c */ /* 0x000fe20000f64270 */
[-C--:B------:R-:W-:Y:S01]  /*10e60*/  FMUL R32, R32, R2.reuse ;  /* 0x0000000220207220 */ /* 0x080fe20000400000 */
[----:B------:R-:W-:Y:S01]  /*10e70*/  ISETP.GT.AND P5, PT, R0, 0x11, P0 ;  /* 0x000000110000780c */ /* 0x000fe200007a4270 */
[-C--:B------:R-:W-:Y:S01]  /*10e80*/  FMUL R33, R33, R2.reuse ;  /* 0x0000000221217220 */ /* 0x080fe20000400000 */
[----:B------:R-:W-:Y:S02]  /*10e90*/  FMUL R34, R34, R2 ;  /* 0x0000000222227220 */ /* 0x000fe40000400000 */
[----:B------:R-:W-:-:S02]  /*10ea0*/  F2FP.F16.F32.PACK_AB R32, RZ, R32 ;  /* 0x00000020ff20723e */ /* 0x000fc400000000ff */
[----:B------:R-:W-:Y:S01]  /*10eb0*/  F2FP.F16.F32.PACK_AB R33, RZ, R33 ;  /* 0x00000021ff21723e */ /* 0x000fe200000000ff */
[----:B0-----:R-:W-:Y:S01]  /*10ec0*/  @P2 IMAD.MOV.U32 R6, RZ, RZ, R8 ;  /* 0x000000ffff062224 */ /* 0x001fe200078e0008 */
[----:B------:R-:W-:Y:S01]  /*10ed0*/  F2FP.F16.F32.PACK_AB R34, RZ, R34 ;  /* 0x00000022ff22723e */ /* 0x000fe200000000ff */
[----:B------:R-:W-:Y:S02]  /*10ee0*/  @P2 IMAD.MOV.U32 R7, RZ, RZ, R9 ;  /* 0x000000ffff072224 */ /* 0x000fe400078e0009 */
[----:B------:R-:W-:Y:S01]  /*10ef0*/  FMUL R35, R35, R2 ;  /* 0x0000000223237220 */ /* 0x000fe20000400000 */
[----:B------:R-:W-:Y:S04]  /*10f00*/  @P4 STG.E.U16 desc[UR36][R4.64+0x20], R32 ;  /* 0x0000202004004986 */ /* 0x000fe8000c101524 */
[----:B------:R-:W-:Y:S01]  /*10f10*/  @P3 STG.E.U16 desc[UR36][R4.64+0x22], R33 ;  /* 0x0000222104003986 */ /* 0x000fe2000c101524 */
[----:B------:R-:W-:-:S03]  /*10f20*/  F2FP.F16.F32.PACK_AB R35, RZ, R35 ;  /* 0x00000023ff23723e */ /* 0x000fc600000000ff */
[----:B------:R0:W-:Y:S01]  /*10f30*/  @P2 STG.E.U16 desc[UR36][R6.64+0x20], R34 ;  /* 0x0000202206002986 */ /* 0x0001e2000c101524 */
[C---:B------:R-:W-:Y:S02]  /*10f40*/  ISETP.GT.AND P2, PT, R0.reuse, 0x18, P0 ;  /* 0x000000180000780c */ /* 0x040fe40000744270 */
[C---:B------:R-:W-:Y:S02]  /*10f50*/  ISETP.GT.AND P4, PT, R0.reuse, 0x18, P1 ;  /* 0x000000180000780c */ /* 0x040fe40000f84270 */
[----:B------:R-:W-:Y:S01]  /*10f60*/  ISETP.GT.AND P3, PT, R0, 0x19, P1 ;  /* 0x000000190000780c */ /* 0x000fe20000f64270 */
[----:B0-----:R-:W-:Y:S02]  /*10f70*/  @P5 IMAD.MOV.U32 R6, RZ, RZ, R8 ;  /* 0x000000ffff065224 */ /* 0x001fe400078e0008 */
[----:B------:R-:W-:Y:S02]  /*10f80*/  @P5 IMAD.MOV.U32 R7, RZ, RZ, R9 ;  /* 0x000000ffff075224 */ /* 0x000fe400078e0009 */
[-C--:B------:R-:W-:Y:S01]  /*10f90*/  FMUL R36, R36, R2.reuse ;  /* 0x0000000224247220 */ /* 0x080fe20000400000 */
[----:B------:R-:W-:-:S02]  /*10fa0*/  FMUL R37, R37, R2 ;  /* 0x0000000225257220 */ /* 0x000fc40000400000 */
[----:B------:R0:W-:Y:S01]  /*10fb0*/  @P5 STG.E.U16 desc[UR36][R6.64+0x22], R35 ;  /* 0x0000222306005986 */ /* 0x0001e2000c101524 */
[----:B------:R-:W-:Y:S01]  /*10fc0*/  ISETP.GT.AND P5, PT, R0, 0x19, P0 ;  /* 0x000000190000780c */ /* 0x000fe200007a4270 */
[----:B------:R-:W-:Y:S01]  /*10fd0*/  FMUL R38, R38, R2 ;  /* 0x0000000226267220 */ /* 0x000fe20000400000 */
[----:B------:R-:W-:Y:S02]  /*10fe0*/  F2FP.F16.F32.PACK_AB R36, RZ, R36 ;  /* 0x00000024ff24723e */ /* 0x000fe400000000ff */
[----:B------:R-:W-:Y:S01]  /*10ff0*/  F2FP.F16.F32.PACK_AB R37, RZ, R37 ;  /* 0x00000025ff25723e */ /* 0x000fe200000000ff */
[----:B------:R-:W-:Y:S01]  /*11000*/  FMUL R39, R39, R2 ;  /* 0x0000000227277220 */ /* 0x000fe20000400000 */
[----:B------:R-:W-:Y:S01]  /*11010*/  F2FP.F16.F32.PACK_AB R38, RZ, R38 ;  /* 0x00000026ff26723e */ /* 0x000fe200000000ff */
[----:B------:R-:W-:Y:S01]  /*11020*/  @P4 STG.E.U16 desc[UR36][R4.64+0x30], R36 ;  /* 0x0000302404004986 */ /* 0x000fe2000c101524 */
[----:B0-----:R-:W-:Y:S02]  /*11030*/  @P2 IMAD.MOV.U32 R6, RZ, RZ, R8 ;  /* 0x000000ffff062224 */ /* 0x001fe400078e0008 */
[----:B------:R-:W-:Y:S01]  /*11040*/  @P2 IMAD.MOV.U32 R7, RZ, RZ, R9 ;  /* 0x000000ffff072224 */ /* 0x000fe200078e0009 */
        /* <DEDUP_REMOVED lines=486> */
[-C--:B------:R-:W-:Y:S01]  /*12eb0*/  FMUL R136, R136, R2.reuse ;  /* 0x0000000288887220 */ /* 0x080fe20000400000 */
[----:B0-----:R-:W-:Y:S02]  /*12ec0*/  @P5 IMAD.MOV.U32 R6, RZ, RZ, R8 ;  /* 0x000000ffff065224 */ /* 0x001fe400078e0008 */
[----:B------:R-:W-:Y:S02]  /*12ed0*/  @P5 IMAD.MOV.U32 R7, RZ, RZ, R9 ;  /* 0x000000ffff075224 */ /* 0x000fe400078e0009 */
[-C--:B------:R-:W-:Y:S01]  /*12ee0*/  FMUL R137, R137, R2.reuse ;  /* 0x0000000289897220 */ /* 0x080fe20000400000 */
[----:B------:R-:W-:-:S02]  /*12ef0*/  FMUL R138, R138, R2 ;  /* 0x000000028a8a7220 */ /* 0x000fc40000400000 */
[----:B------:R0:W-:Y:S01]  /*12f00*/  @P5 STG.E.U16 desc[UR36][R6.64+0x1b2], R135 ;  /* 0x0001b28706005986 */ /* 0x0001e2000c101524 */
[C---:B------:R-:W-:Y:S02]  /*12f10*/  ISETP.GT.AND P5, PT, R0.reuse, 0xe1, P0 ;  /* 0x000000e10000780c */ /* 0x040fe400007a4270 */
        /* <DEDUP_REMOVED lines=8> */
[----:B------:R-:W-:Y:S01]  /*12fa0*/  ISETP.GT.AND P4, PT, R0, 0xe8, P1 ;  /* 0x000000e80000780c */ /* 0x000fe20000f84270 */
[----:B------:R-:W-:Y:S01]  /*12fb0*/  FMUL R140, R140, R2 ;  /* 0x000000028c8c7220 */ /* 0x000fe20000400000 */
[----:B------:R-:W-:Y:S01]  /*12fc0*/  F2FP.F16.F32.PACK_AB R139, RZ, R139 ;  /* 0x0000008bff8b723e */ /* 0x000fe200000000ff */
[----:B------:R0:W-:Y:S01]  /*12fd0*/  @P2 STG.E.U16 desc[UR36][R6.64+0x1c0], R138 ;  /* 0x0001c08a06002986 */ /* 0x0001e2000c101524 */
[----:B------:R-:W-:-:S02]  /*12fe0*/  ISETP.GT.AND P2, PT, R0, 0xe8, P0 ;  /* 0x000000e80000780c */ /* 0x000fc40000744270 */
[----:B------:R-:W-:Y:S01]  /*12ff0*/  ISETP.GT.AND P3, PT, R0, 0xe9, P1 ;  /* 0x000000e90000780c */ /* 0x000fe20000f64270 */
[----:B------:R-:W-:Y:S01]  /*13000*/  FMUL R141, R141, R2 ;  /* 0x000000028d8d7220 */ /* 0x000fe20000400000 */
[----:B------:R-:W-:Y:S01]  /*13010*/  F2FP.F16.F32.PACK_AB R140, RZ, R140 ;  /* 0x0000008cff8c723e */ /* 0x000fe200000000ff */
[----:B0-----:R-:W-:Y:S02]  /*13020*/  @P5 IMAD.MOV.U32 R6, RZ, RZ, R8 ;  /* 0x000000ffff065224 */ /* 0x001fe400078e0008 */
[----:B------:R-:W-:Y:S02]  /*13030*/  @P5 IMAD.MOV.U32 R7, RZ, RZ, R9 ;  /* 0x000000ffff075224 */ /* 0x000fe400078e0009 */
[----:B------:R-:W-:-:S03]  /*13040*/  FMUL R142, R142, R2 ;  /* 0x000000028e8e7220 */ /* 0x000fc60000400000 */
[----:B------:R0:W-:Y:S01]  /*13050*/  @P5 STG.E.U16 desc[UR36][R6.64+0x1c2], R139 ;  /* 0x0001c28b06005986 */ /* 0x0001e2000c101524 */
[C---:B------:R-:W-:Y:S02]  /*13060*/  ISETP.GT.AND P5, PT, R0.reuse, 0xe9, P0 ;  /* 0x000000e90000780c */ /* 0x040fe400007a4270 */
[----:B------:R-:W-:Y:S01]  /*13070*/  F2FP.F16.F32.PACK_AB R141, RZ, R141 ;  /* 0x0000008dff8d723e */ /* 0x000fe200000000ff */
[----:B------:R-:W-:Y:S01]  /*13080*/  @P4 STG.E.U16 desc[UR36][R4.64+0x1d0], R140 ;  /* 0x0001d08c04004986 */ /* 0x000fe2000c101524 */
[----:B------:R-:W-:Y:S01]  /*13090*/  ISETP.GT.AND P4, PT, R0, 0xf0, P1 ;  /* 0x000000f00000780c */ /* 0x000fe20000f84270 */
[----:B------:R-:W-:Y:S01]  /*130a0*/  FMUL R143, R143, R2 ;  /* 0x000000028f8f7220 */ /* 0x000fe20000400000 */
[----:B------:R-:W-:Y:S01]  /*130b0*/  F2FP.F16.F32.PACK_AB R142, RZ, R142 ;  /* 0x0000008eff8e723e */ /* 0x000fe200000000ff */
[----:B------:R-:W-:Y:S01]  /*130c0*/  FMUL R144, R144, R2 ;  /* 0x0000000290907220 */ /* 0x000fe20000400000 */
[----:B------:R-:W-:Y:S01]  /*130d0*/  @P3 STG.E.U16 desc[UR36][R4.64+0x1d2], R141 ;  /* 0x0001d28d04003986 */ /* 0x000fe2000c101524 */
[----:B0-----:R-:W-:-:S02]  /*130e0*/  @P2 IMAD.MOV.U32 R6, RZ, RZ, R8 ;  /* 0x000000ffff062224 */ /* 0x001fc400078e0008 */
[----:B------:R-:W-:Y:S01]  /*130f0*/  @P2 IMAD.MOV.U32 R7, RZ, RZ, R9 ;  /* 0x000000ffff072224 */ /* 0x000fe200078e0009 */
[C---:B------:R-:W-:Y:S01]  /*13100*/  ISETP.GT.AND P3, PT, R0.reuse, 0xf1, P1 ;  /* 0x000000f10000780c */ /* 0x040fe20000f64270 */
[----:B------:R-:W-:Y:S01]  /*13110*/  FMUL R145, R145, R2 ;  /* 0x0000000291917220 */ /* 0x000fe20000400000 */
[----:B------:R-:W-:Y:S02]  /*13120*/  F2FP.F16.F32.PACK_AB R143, RZ, R143 ;  /* 0x0000008fff8f723e */ /* 0x000fe400000000ff */
[----:B------:R0:W-:Y:S01]  /*13130*/  @P2 STG.E.U16 desc[UR36][R6.64+0x1d0], R142 ;  /* 0x0001d08e06002986 */ /* 0x0001e2000c101524 */
[----:B------:R-:W-:Y:S02]  /*13140*/  F2FP.F16.F32.PACK_AB R144, RZ, R144 ;  /* 0x00000090ff90723e */ /* 0x000fe400000000ff */
[----:B------:R-:W-:Y:S02]  /*13150*/  ISETP.GT.AND P2, PT, R0, 0xf0, P0 ;  /* 0x000000f00000780c */ /* 0x000fe40000744270 */
[----:B------:R-:W-:Y:S01]  /*13160*/  F2FP.F16.F32.PACK_AB R145, RZ, R145 ;  /* 0x00000091ff91723e */ /* 0x000fe200000000ff */
[----:B0-----:R-:W-:-:S02]  /*13170*/  @P5 IMAD.MOV.U32 R6, RZ, RZ, R8 ;  /* 0x000000ffff065224 */ /* 0x001fc400078e0008 */
[----:B------:R-:W-:Y:S02]  /*13180*/  @P5 IMAD.MOV.U32 R7, RZ, RZ, R9 ;  /* 0x000000ffff075224 */ /* 0x000fe400078e0009 */
[----:B------:R-:W-:-:S03]  /*13190*/  FMUL R146, R146, R2 ;  /* 0x0000000292927220 */ /* 0x000fc60000400000 */
[----:B------:R0:W-:Y:S04]  /*131a0*/  @P5 STG.E.U16 desc[UR36][R6.64+0x1d2], R143 ;  /* 0x0001d28f06005986 */ /* 0x0001e8000c101524 */
[----:B------:R-:W-:Y:S01]  /*131b0*/  @P4 STG.E.U16 desc[UR36][R4.64+0x1e0], R144 ;  /* 0x0001e09004004986 */ /* 0x000fe2000c101524 */
[----:B------:R-:W-:-:S03]  /*131c0*/  ISETP.GT.AND P4, PT, R0, 0xf1, P0 ;  /* 0x000000f10000780c */ /* 0x000fc60000784270 */
[----:B------:R-:W-:Y:S01]  /*131d0*/  @P3 STG.E.U16 desc[UR36][R4.64+0x1e2], R145 ;  /* 0x0001e29104003986 */ /* 0x000fe2000c101524 */
[C---:B------:R-:W-:Y:S02]  /*131e0*/  ISETP.GT.AND P3, PT, R0.reuse, 0xf8, P1 ;  /* 0x000000f80000780c */ /* 0x040fe40000f64270 */
[C---:B------:R-:W-:Y:S01]  /*131f0*/  ISETP.GT.AND P1, PT, R0.reuse, 0xf9, P1 ;  /* 0x000000f90000780c */ /* 0x040fe20000f24270 */
[----:B0-----:R-:W-:Y:S01]  /*13200*/  @P2 IMAD.MOV.U32 R6, RZ, RZ, R8 ;  /* 0x000000ffff062224 */ /* 0x001fe200078e0008 */
[----:B------:R-:W-:Y:S01]  /*13210*/  F2FP.F16.F32.PACK_AB R146, RZ, R146 ;  /* 0x00000092ff92723e */ /* 0x000fe200000000ff */
[----:B------:R-:W-:Y:S01]  /*13220*/  @P2 IMAD.MOV.U32 R7, RZ, RZ, R9 ;  /* 0x000000ffff072224 */ /* 0x000fe200078e0009 */
[----:B------:R-:W-:Y:S01]  /*13230*/  ISETP.GT.AND P5, PT, R0, 0xf8, P0 ;  /* 0x000000f80000780c */ /* 0x000fe200007a4270 */
[-C--:B------:R-:W-:Y:S01]  /*13240*/  FMUL R147, R147, R2.reuse ;  /* 0x0000000293937220 */ /* 0x080fe20000400000 */
[-C--:B------:R-:W-:Y:S01]  /*13250*/  FMUL R148, R148, R2.reuse ;  /* 0x0000000294947220 */ /* 0x080fe20000400000 */
[----:B------:R-:W-:Y:S01]  /*13260*/  FMUL R149, R149, R2 ;  /* 0x0000000295957220 */ /* 0x000fe20000400000 */
[----:B------:R0:W-:Y:S01]  /*13270*/  @P2 STG.E.U16 desc[UR36][R6.64+0x1e0], R146 ;  /* 0x0001e09206002986 */ /* 0x0001e2000c101524 */
[----:B------:R-:W-:-:S02]  /*13280*/  ISETP.GT.AND P0, PT, R0, 0xf9, P0 ;  /* 0x000000f90000780c */ /* 0x000fc40000704270 */
[----:B------:R-:W-:Y:S01]  /*13290*/  F2FP.F16.F32.PACK_AB R147, RZ, R147 ;  /* 0x00000093ff93723e */ /* 0x000fe200000000ff */
[----:B------:R-:W-:Y:S01]  /*132a0*/  FMUL R150, R150, R2 ;  /* 0x0000000296967220 */ /* 0x000fe20000400000 */
[----:B------:R-:W-:Y:S02]  /*132b0*/  F2FP.F16.F32.PACK_AB R148, RZ, R148 ;  /* 0x00000094ff94723e */ /* 0x000fe400000000ff */
[----:B------:R-:W-:Y:S01]  /*132c0*/  F2FP.F16.F32.PACK_AB R149, RZ, R149 ;  /* 0x00000095ff95723e */ /* 0x000fe200000000ff */
[----:B------:R-:W-:Y:S01]  /*132d0*/  FMUL R151, R151, R2 ;  /* 0x0000000297977220 */ /* 0x000fe20000400000 */
[----:B0-----:R-:W-:Y:S02]  /*132e0*/  @P4 IMAD.MOV.U32 R6, RZ, RZ, R8 ;  /* 0x000000ffff064224 */ /* 0x001fe400078e0008 */
[----:B------:R-:W-:Y:S01]  /*132f0*/  @P4 IMAD.MOV.U32 R7, RZ, RZ, R9 ;  /* 0x000000ffff074224 */ /* 0x000fe200078e0009 */
[----:B------:R-:W-:-:S04]  /*13300*/  F2FP.F16.F32.PACK_AB R150, RZ, R150 ;  /* 0x00000096ff96723e */ /* 0x000fc800000000ff */
[----:B------:R-:W-:Y:S01]  /*13310*/  @P4 STG.E.U16 desc[UR36][R6.64+0x1e2], R147 ;  /* 0x0001e29306004986 */ /* 0x000fe2000c101524 */
[----:B------:R-:W-:-:S03]  /*13320*/  F2FP.F16.F32.PACK_AB R151, RZ, R151 ;  /* 0x00000097ff97723e */ /* 0x000fc600000000ff */
[----:B------:R-:W-:Y:S04]  /*13330*/  @P3 STG.E.U16 desc[UR36][R4.64+0x1f0], R148 ;  /* 0x0001f09404003986 */ /* 0x000fe8000c101524 */
[----:B------:R0:W-:Y:S02]  /*13340*/  @P1 STG.E.U16 desc[UR36][R4.64+0x1f2], R149 ;  /* 0x0001f29504001986 */ /* 0x0001e4000c101524 */
[----:B0-----:R-:W-:Y:S02]  /*13350*/  @P5 IMAD.MOV.U32 R4, RZ, RZ, R8 ;  /* 0x000000ffff045224 */ /* 0x001fe400078e0008 */
[----:B------:R-:W-:-:S05]  /*13360*/  @P5 IMAD.MOV.U32 R5, RZ, RZ, R9 ;  /* 0x000000ffff055224 */ /* 0x000fca00078e0009 */
[----:B------:R0:W-:Y:S04]  /*13370*/  @P5 STG.E.U16 desc[UR36][R4.64+0x1f0], R150 ;  /* 0x0001f09604005986 */ /* 0x0001e8000c101524 */
[----:B------:R0:W-:Y:S02]  /*13380*/  @P0 STG.E.U16 desc[UR36][R8.64+0x1f2], R151 ;  /* 0x0001f29708000986 */ /* 0x0001e4000c101524 */
.L_x_541:
[----:B------:R-:W-:Y:S05]  /*13390*/  BSYNC B0 ;  /* 0x0000000000007941 */ /* 0x000fea0003800000 */
.L_x_33:
[----:B0---4-:R-:W4:Y:S04]  /*133a0*/  LDL.LU R5, [R1+0x200] ;  /* 0x0002000001057983 */ /* 0x011f280000300800 */
[----:B------:R-:W4:Y:S01]  /*133b0*/  LDL.LU R4, [R1+0x204] ;  /* 0x0002040001047983 */ /* 0x000f220000300800 */
[----:B------:R-:W-:Y:S01]  /*133c0*/  ULDC UR4, c[0x0][0xc] ;  /* 0x0000030000047ab9 */ /* 0x000fe20000000800 */
[----:B------:R-:W-:Y:S01]  /*133d0*/  ULDC UR5, c[0x0][0x10] ;  /* 0x0000040000057ab9 */ /* 0x000fe20000000800 */
[----:B------:R-:W4:Y:S01]  /*133e0*/  LDC R3, c[0x0][0x14] ;  /* 0x00000500ff037b82 */ /* 0x000f220000000800 */
[----:B------:R-:W-:Y:S01]  /*133f0*/  UIMAD.WIDE.U32 UR4, UR4, UR5, URZ ;  /* 0x00000005040472a5 */ /* 0x000fe2000f8e003f */
[----:B------:R-:W-:Y:S01]  /*13400*/  PRMT R0, RZ, 0x7610, R0 ;  /* 0x00007610ff007816 */ /* 0x000fe20000000000 */
[----:B------:R-:W-:Y:S01]  /*13410*/  UMOV UR43, 0xffffffff ;  /* 0xffffffff002b7882 */ /* 0x000fe20000000000 */
[----:B------:R-:W-:-:S03]  /*13420*/  IMAD.MOV.U32 R18, RZ, RZ, -0x1 ;  /* 0xffffffffff127424 */ /* 0x000fc600078e00ff */
[----:B----4-:R-:W-:-:S04]  /*13430*/  IMAD.WIDE.U32 R4, R3, UR4, R4 ;  /* 0x0000000403047c25 */ /* 0x010fc8000f8e0004 */
[----:B------:R-:W-:Y:S01]  /*13440*/  IMAD R3, R3, UR5, RZ ;  /* 0x0000000503037c24 */ /* 0x000fe2000f8e02ff */
[----:B------:R-:W-:Y:S01]  /*13450*/  ULDC.64 UR4, c[0x0][0x650] ;  /* 0x0001940000047ab9 */ /* 0x000fe20000000a00 */
[----:B------:R-:W-:Y:S01]  /*13460*/  IMAD.MOV.U32 R22, RZ, RZ, R4 ;  /* 0x000000ffff167224 */ /* 0x000fe200078e0004 */
[----:B------:R-:W-:Y:S01]  /*13470*/  ISETP.GE.U32.AND P0, PT, R4, UR4, PT ;  /* 0x0000000404007c0c */ /* 0x000fe2000bf06070 */
[----:B------:R-:W-:-:S05]  /*13480*/  IMAD.IADD R23, R5, 0x1, R3 ;  /* 0x0000000105177824 */ /* 0x000fca00078e0203 */
[----:B------:R0:W-:Y:S01]  /*13490*/  STL [R1+0x200], R23 ;  /* 0x0002001701007387 */ /* 0x0001e20000100800 */
[----:B------:R-:W-:-:S03]  /*134a0*/  ISETP.GE.U32.AND.EX P0, PT, R23, UR5, PT, P0 ;  /* 0x0000000517007c0c */ /* 0x000fc6000bf06100 */
[----:B------:R0:W-:Y:S10]  /*134b0*/  STL [R1+0x204], R22 ;  /* 0x0002041601007387 */ /* 0x0001f40000100800 */
[----:B0-----:R-:W-:Y:S05]  /*134c0*/  @P0 BRA `(.L_x_542) ;  /* 0x0000000400740947 */ /* 0x001fea0003800000 */
[----:B------:R-:W0:Y:S01]  /*134d0*/  S2R R18, SR_CTAID.X ;  /* 0x0000000000127919 */ /* 0x000e220000002500 */
[----:B-----5:R-:W4:Y:S01]  /*134e0*/  LDC.64 R10, c[0x0][0x628] ;  /* 0x00018a00ff0a7b82 */ /* 0x020f220000000a00 */
[----:B------:R-:W-:Y:S01]  /*134f0*/  ULDC UR4, c[0x0][0x150] ;  /* 0x0000540000047ab9 */ /* 0x000fe20000000800 */
[----:B------:R-:W-:Y:S01]  /*13500*/  IMAD.MOV.U32 R8, RZ, RZ, R22 ;  /* 0x000000ffff087224 */ /* 0x000fe200078e0016 */
[----:B------:R-:W0:Y:S01]  /*13510*/  S2R R20, SR_CTAID.Y ;  /* 0x0000000000147919 */ /* 0x000e220000002600 */
[----:B------:R-:W-:-:S04]  /*13520*/  IMAD.MOV.U32 R9, RZ, RZ, R23 ;  /* 0x000000ffff097224 */ /* 0x000fc800078e0017 */
[----:B------:R-:W0:Y:S08]  /*13530*/  LDC R21, c[0x0][0x144] ;  /* 0x00005100ff157b82 */ /* 0x000e300000000800 */
[----:B-123--:R-:W1:Y:S08]  /*13540*/  LDC R12, c[0x0][0x630] ;  /* 0x00018c00ff0c7b82 */ /* 0x00ee700000000800 */
[----:B------:R-:W2:Y:S01]  /*13550*/  LDC.64 R14, c[0x0][0x620] ;  /* 0x00018800ff0e7b82 */ /* 0x000ea20000000a00 */
[----:B----4-:R-:W-:-:S04]  /*13560*/  ISETP.NE.U32.AND P0, PT, R10, RZ, PT ;  /* 0x000000ff0a00720c */ /* 0x010fc80003f05070 */
[----:B------:R-:W-:Y:S02]  /*13570*/  ISETP.NE.AND.EX P0, PT, R11, RZ, PT, P0 ;  /* 0x000000ff0b00720c */ /* 0x000fe40003f05300 */
[----:B0-----:R-:W-:-:S05]  /*13580*/  I2FP.F32.U32 R0, R18 ;  /* 0x0000001200007245 */ /* 0x001fca0000201000 */
[----:B------:R-:W-:-:S04]  /*13590*/  FMUL R0, R0, UR4 ;  /* 0x0000000400007c20 */ /* 0x000fc80008400000 */
[----:B------:R0:W3:Y:S02]  /*135a0*/  F2I.U32.TRUNC.NTZ R19, R0 ;  /* 0x0000000000137305 */ /* 0x0000e4000020f000 */
[----:B-1----:R-:W-:Y:S05]  /*135b0*/  @!P0 BRA `(.L_x_543) ;  /* 0x0000000000288947 */ /* 0x002fea0003800000 */
[----:B0-----:R-:W0:Y:S02]  /*135c0*/  LDC R0, c[0x0][0x634] ;  /* 0x00018d00ff007b82 */ /* 0x001e240000000800 */
[----:B0-----:R-:W-:-:S05]  /*135d0*/  IADD3 R3, P0, R22, R0, RZ ;  /* 0x0000000016037210 */ /* 0x001fca0007f1e0ff */
        /* <DEDUP_REMOVED lines=8> */
.L_x_543:
[-CC-:B------:R-:W-:Y:S01]  /*13660*/  SHF.R.U64 R25, R8, R12.reuse, R9.reuse ;  /* 0x0000000c08197219 */ /* 0x180fe20000001209 */
[----:B------:R-:W1:Y:S01]  /*13670*/  LDC.64 R26, c[0x0][0x640] ;  /* 0x00019000ff1a7b82 */ /* 0x000e620000000a00 */
[----:B0-----:R-:W-:Y:S01]  /*13680*/  SHF.R.U32.HI R0, RZ, R12, R9 ;  /* 0x0000000cff007219 */ /* 0x001fe20000011609 */
[----:B------:R-:W-:Y:S01]  /*13690*/  IMAD.MOV.U32 R4, RZ, RZ, R22 ;  /* 0x000000ffff047224 */ /* 0x000fe200078e0016 */
[----:B------:R-:W-:Y:S01]  /*136a0*/  IADD3 R3, P0, RZ, -R25, RZ ;  /* 0x80000019ff037210 */ /* 0x000fe20007f1e0ff */
[----:B---3--:R-:W-:Y:S01]  /*136b0*/  IMAD.MOV R19, RZ, RZ, -R19 ;  /* 0x000000ffff137224 */ /* 0x008fe200078e0a13 */
[----:B------:R-:W-:Y:S01]  /*136c0*/  ULDC UR4, c[0x0][0x154] ;  /* 0x0000550000047ab9 */ /* 0x000fe20000000800 */
[----:B------:R-:W-:Y:S02]  /*136d0*/  IMAD.MOV.U32 R7, RZ, RZ, 0x1 ;  /* 0x00000001ff077424 */ /* 0x000fe400078e00ff */
[----:B------:R-:W0:Y:S01]  /*136e0*/  LDC R6, c[0x0][0x618] ;  /* 0x00018600ff067b82 */ /* 0x000e220000000800 */
[----:B------:R-:W-:-:S02]  /*136f0*/  IMAD.X R5, RZ, RZ, ~R0, P0 ;  /* 0x000000ffff057224 */ /* 0x000fc400000e0e00 */
[----:B------:R-:W-:Y:S02]  /*13700*/  IMAD R22, R21, R19, R18 ;  /* 0x0000001315167224 */ /* 0x000fe400078e0212 */
[-C--:B--2---:R-:W-:Y:S02]  /*13710*/  IMAD R0, R5, R14.reuse, RZ ;  /* 0x0000000e05007224 */ /* 0x084fe400078e02ff */
[----:B------:R-:W-:Y:S01]  /*13720*/  IMAD.MOV.U32 R5, RZ, RZ, R23 ;  /* 0x000000ffff057224 */ /* 0x000fe200078e0017 */
[----:B------:R-:W2:Y:S01]  /*13730*/  LDC R8, c[0x0][0x608] ;  /* 0x00018200ff087b82 */ /* 0x000ea20000000800 */
[----:B------:R-:W-:-:S04]  /*13740*/  IMAD.WIDE.U32 R4, R3, R14, R4 ;  /* 0x0000000e03047225 */ /* 0x000fc800078e0004 */
[----:B------:R-:W-:-:S03]  /*13750*/  IMAD R3, R3, R15, R0 ;  /* 0x0000000f03037224 */ /* 0x000fc600078e0200 */
[----:B------:R-:W3:Y:S01]  /*13760*/  LDC R24, c[0x0][0x658] ;  /* 0x00019600ff187b82 */ /* 0x000ee20000000800 */
[----:B------:R-:W-:Y:S01]  /*13770*/  I2FP.F32.U32 R0, R20 ;  /* 0x0000001400007245 */ /* 0x000fe20000201000 */
[----:B------:R-:W-:Y:S01]  /*13780*/  IMAD.IADD R3, R5, 0x1, R3 ;  /* 0x0000000105037824 */ /* 0x000fe200078e0203 */
[----:B-1----:R-:W-:Y:S01]  /*13790*/  ISETP.NE.U32.AND P0, PT, R26, RZ, PT ;  /* 0x000000ff1a00720c */ /* 0x002fe20003f05070 */
[----:B------:R-:W-:Y:S02]  /*137a0*/  IMAD.MOV.U32 R5, RZ, RZ, -0x1 ;  /* 0xffffffffff057424 */ /* 0x000fe400078e00ff */
[----:B------:R-:W-:Y:S02]  /*137b0*/  FMUL R0, R0, UR4 ;  /* 0x0000000400007c20 */ /* 0x000fe40008400000 */
[----:B------:R-:W1:Y:S01]  /*137c0*/  LDC R15, c[0x0][0x148] ;  /* 0x00005200ff0f7b82 */ /* 0x000e620000000800 */
[----:B0-----:R-:W-:Y:S01]  /*137d0*/  SHF.R.U64 R12, R4, R6, R3 ;  /* 0x00000006040c7219 */ /* 0x001fe20000001203 */
[----:B------:R0:W4:Y:S01]  /*137e0*/  F2I.U32.TRUNC.NTZ R13, R0 ;  /* 0x00000000000d7305 */ /* 0x000122000020f000 */
[----:B------:R-:W-:-:S02]  /*137f0*/  ISETP.NE.AND.EX P0, PT, R27, RZ, PT, P0 ;  /* 0x000000ff1b00720c */ /* 0x000fc40003f05300 */
[----:B------:R-:W-:-:S03]  /*13800*/  SHF.R.U32.HI R3, RZ, R6, R3 ;  /* 0x00000006ff037219 */ /* 0x000fc60000011603 */
[----:B------:R-:W0:Y:S01]  /*13810*/  LDC R18, c[0x0][0x600] ;  /* 0x00018000ff127b82 */ /* 0x000e220000000800 */
[-CC-:B--2---:R-:W-:Y:S02]  /*13820*/  SHF.R.U64 R10, R12, R8.reuse, R3.reuse ;  /* 0x000000080c0a7219 */ /* 0x184fe40000001203 */
[----:B------:R-:W-:-:S05]  /*13830*/  SHF.R.U32.HI R3, RZ, R8, R3 ;  /* 0x00000008ff037219 */ /* 0x000fca0000011603 */
[----:B------:R-:W2:Y:S01]  /*13840*/  LDC R19, c[0x0][0x648] ;  /* 0x00019200ff137b82 */ /* 0x000ea20000000800 */
[-C--:B---3--:R-:W-:Y:S02]  /*13850*/  SHF.L.U32 R4, R5, R24.reuse, RZ ;  /* 0x0000001805047219 */ /* 0x088fe400000006ff */
[-CC-:B------:R-:W-:Y:S02]  /*13860*/  SHF.R.U64 R14, R10, R24.reuse, R3.reuse ;  /* 0x000000180a0e7219 */ /* 0x180fe40000001203 */
[----:B------:R-:W-:Y:S02]  /*13870*/  SHF.R.U32.HI R5, RZ, R24, R3 ;  /* 0x00000018ff057219 */ /* 0x000fe40000011603 */
[----:B------:R-:W-:Y:S01]  /*13880*/  LOP3.LUT R163, RZ, R4, RZ, 0x33, !PT ;  /* 0x00000004ffa37212 */ /* 0x000fe200078e33ff */
[----:B------:R-:W3:Y:S01]  /*13890*/  LDC R21, c[0x0][0x638] ;  /* 0x00018e00ff157b82 */ /* 0x000ee20000000800 */
[----:B------:R-:W-:Y:S01]  /*138a0*/  SHF.L.U32 R24, R7, R24, RZ ;  /* 0x0000001807187219 */ /* 0x000fe200000006ff */
[----:B------:R-:W-:-:S06]  /*138b0*/  IMAD.MOV.U32 R4, RZ, RZ, R14 ;  /* 0x000000ffff047224 */ /* 0x000fcc00078e000e */
[----:B------:R-:W0:Y:S01]  /*138c0*/  LDC R23, c[0x0][0x610] ;  /* 0x00018400ff177b82 */ /* 0x000e220000000800 */
[----:B----4-:R-:W-:Y:S05]  /*138d0*/  @!P0 BRA `(.L_x_544) ;  /* 0x0000000000288947 */ /* 0x010fea0003800000 */
        /* <DEDUP_REMOVED lines=10> */
.L_x_544:
[----:B------:R-:W4:Y:S01]  /*13980*/  LDC R3, c[0x0][0x65c] ;  /* 0x00019700ff037b82 */ /* 0x000f220000000800 */
[----:B0-2---:R-:W-:Y:S01]  /*13990*/  SHF.R.U64 R0, R4, R19, R5 ;  /* 0x0000001304007219 */ /* 0x005fe20000001205 */
[----:B------:R-:W-:Y:S01]  /*139a0*/  VIADD R5, R18, 0xffffffff ;  /* 0xffffffff12057836 */ /* 0x000fe20000000000 */
[----:B------:R-:W-:Y:S01]  /*139b0*/  LOP3.LUT R163, R10, R163, RZ, 0xc0, !PT ;  /* 0x000000a30aa37212 */ /* 0x000fe200078ec0ff */
[----:B------:R-:W-:Y:S01]  /*139c0*/  IMAD.MOV R13, RZ, RZ, -R13 ;  /* 0x000000ffff0d7224 */ /* 0x000fe200078e0a0d */
[----:B------:R-:W-:Y:S02]  /*139d0*/  R2UR UR43, R25 ;  /* 0x00000000192b72ca */ /* 0x000fe400000e0000 */
[----:B------:R-:W-:Y:S01]  /*139e0*/  LOP3.LUT R5, R12, R5, RZ, 0xc0, !PT ;  /* 0x000000050c057212 */ /* 0x000fe200078ec0ff */
[----:B------:R-:W-:Y:S01]  /*139f0*/  IMAD R163, R24, R0, R163 ;  /* 0x0000000018a37224 */ /* 0x000fe200078e02a3 */
[----:B----4-:R-:W-:Y:S01]  /*13a00*/  ISETP.NE.AND P0, PT, R3, 0x1, PT ;  /* 0x000000010300780c */ /* 0x010fe20003f05270 */
[----:B------:R-:W-:-:S04]  /*13a10*/  IMAD.MOV R3, RZ, RZ, -R0 ;  /* 0x000000ffff037224 */ /* 0x000fc800078e0a00 */
[----:B---3--:R-:W-:Y:S02]  /*13a20*/  IMAD R0, R3, R21, R14 ;  /* 0x0000001503007224 */ /* 0x008fe400078e020e */
[----:B------:R-:W-:Y:S02]  /*13a30*/  IMAD.MOV.U32 R3, RZ, RZ, 0x1 ;  /* 0x00000001ff037424 */ /* 0x000fe400078e00ff */
[----:B------:R-:W-:-:S04]  /*13a40*/  IMAD R0, R0, R18, R5 ;  /* 0x0000001200007224 */ /* 0x000fc800078e0205 */
[----:B-1----:R-:W-:-:S04]  /*13a50*/  @P0 IMAD R22, R15, R13, R20 ;  /* 0x0000000d0f160224 */ /* 0x002fc800078e0214 */
[----:B------:R-:W-:-:S05]  /*13a60*/  IMAD R163, R163, R23, R22 ;  /* 0x00000017a3a37224 */ /* 0x000fca00078e0216 */
[----:B------:R-:W-:Y:S02]  /*13a70*/  SEL R18, R0, R163, !P0 ;  /* 0x000000a300127207 */ /* 0x000fe40004000000 */
[----:B------:R-:W-:Y:S02]  /*13a80*/  SEL R163, R163, R0, !P0 ;  /* 0x00000000a3a37207 */ /* 0x000fe40004000000 */
[----:B------:R-:W-:-:S07]  /*13a90*/  PRMT R0, R3, 0x7610, R0 ;  /* 0x0000761003007816 */ /* 0x000fce0000000000 */
.L_x_542:
[----:B------:R-:W-:Y:S01]  /*13aa0*/  LOP3.LUT P0, RZ, R0, 0xff, RZ, 0xc0, !PT ;  /* 0x000000ff00ff7812 */ /* 0x000fe2000780c0ff */
[----:B------:R-:W-:-:S12]  /*13ab0*/  IMAD.MOV.U32 R22, RZ, RZ, R163 ;  /* 0x000000ffff167224 */ /* 0x000fd800078e00a3 */
[----:B------:R-:W-:Y:S05]  /*13ac0*/  @P0 BRA `(.L_x_545) ;  /* 0xfffffed800500947 */ /* 0x000fea000383ffff */
[----:B------:R-:W-:Y:S05]  /*13ad0*/  EXIT ;  /* 0x000000000000794d */ /* 0x000fea0003800000 */
.L_x_8:
[----:B------:R-:W2:Y:S01]  /*13ae0*/  LDL R22, [R1+0x204] ;  /* 0x0002040001167983 */ /* 0x000ea20000100800 */
[----:B------:R-:W-:-:S03]  /*13af0*/  ULDC.64 UR4, c[0x0][0x650] ;  /* 0x0001940000047ab9 */ /* 0x000fc60000000a00 */
[----:B0-----:R-:W3:Y:S01]  /*13b00*/  LDL R23, [R1+0x200] ;  /* 0x0002000001177983 */ /* 0x001ee20000100800 */
[----:B------:R-:W-:Y:S01]  /*13b10*/  PRMT R4, RZ, 0x7610, R4 ;  /* 0x00007610ff047816 */ /* 0x000fe20000000004 */
[----:B------:R-:W-:Y:S02]  /*13b20*/  IMAD.MOV.U32 R5, RZ, RZ, -0x1 ;  /* 0xffffffffff057424 */ /* 0x000fe400078e00ff */
[----:B------:R-:W-:Y:S02]  /*13b30*/  IMAD.MOV.U32 R7, RZ, RZ, -0x1 ;  /* 0xffffffffff077424 */ /* 0x000fe400078e00ff */
[----:B------:R-:W-:Y:S01]  /*13b40*/  IMAD.MOV.U32 R6, RZ, RZ, -0x1 ;  /* 0xffffffffff067424 */ /* 0x000fe200078e00ff */
[----:B--2---:R-:W-:-:S04]  /*13b50*/  ISETP.GE.U32.AND P0, PT, R22, UR4, PT ;  /* 0x0000000416007c0c */ /* 0x004fc8000bf06070 */
[----:B---3--:R-:W-:-:S13]  /*13b60*/  ISETP.GE.U32.AND.EX P0, PT, R23, UR5, PT, P0 ;  /* 0x0000000517007c0c */ /* 0x008fda000bf06100 */
[----:B------:R-:W-:Y:S05]  /*13b70*/  @P0 BRA `(.L_x_546) ;  /* 0x0000000400340947 */ /* 0x000fea0003800000 */
[----:B------:R-:W0:Y:S01]  /*13b80*/  LDC.64 R14, c[0x0][0x628] ;  /* 0x00018a00ff0e7b82 */ /* 0x000e220000000a00 */
[----:B------:R-:W-:Y:S02]  /*13b90*/  IMAD.MOV.U32 R8, RZ, RZ, R22 ;  /* 0x000000ffff087224 */ /* 0x000fe400078e0016 */
[----:B------:R-:W-:-:S05]  /*13ba0*/  IMAD.MOV.U32 R9, RZ, RZ, R23 ;  /* 0x000000ffff097224 */ /* 0x000fca00078e0017 */
[----:B------:R-:W1:Y:S08]  /*13bb0*/  LDC R10, c[0x0][0x630] ;  /* 0x00018c00ff0a7b82 */ /* 0x000e700000000800 */
[----:B------:R-:W2:Y:S01]  /*13bc0*/  LDC.64 R16, c[0x0][0x620] ;  /* 0x00018800ff107b82 */ /* 0x000ea20000000a00 */
[----:B0-----:R-:W-:-:S04]  /*13bd0*/  ISETP.NE.U32.AND P0, PT, R14, RZ, PT ;  /* 0x000000ff0e00720c */ /* 0x001fc80003f05070 */
[----:B------:R-:W-:-:S13]  /*13be0*/  ISETP.NE.AND.EX P0, PT, R15, RZ, PT, P0 ;  /* 0x000000ff0f00720c */ /* 0x000fda0003f05300 */
[----:B-12---:R-:W-:Y:S05]  /*13bf0*/  @!P0 BRA `(.L_x_547) ;  /* 0x0000000000288947 */ /* 0x006fea0003800000 */
[----:B------:R-:W0:Y:S02]  /*13c00*/  LDC R4, c[0x0][0x634] ;  /* 0x00018d00ff047b82 */ /* 0x000e240000000800 */
        /* <DEDUP_REMOVED lines=9> */
.L_x_547:
[----:B------:R-:W0:Y:S01]  /*13ca0*/  LDC.64 R20, c[0x0][0x640] ;  /* 0x00019000ff147b82 */ /* 0x000e220000000a00 */
[-CC-:B------:R-:W-:Y:S02]  /*13cb0*/  SHF.R.U64 R14, R8, R10.reuse, R9.reuse ;  /* 0x0000000a080e7219 */ /* 0x180fe40000001209 */
[----:B------:R-:W-:Y:S02]  /*13cc0*/  SHF.R.U32.HI R4, RZ, R10, R9 ;  /* 0x0000000aff047219 */ /* 0x000fe40000011609 */
[----:B------:R-:W-:-:S03]  /*13cd0*/  IADD3 R7, P0, RZ, -R14, RZ ;  /* 0x8000000eff077210 */ /* 0x000fc60007f1e0ff */
[----:B------:R-:W1:Y:S02]  /*13ce0*/  LDC R8, c[0x0][0x618] ;  /* 0x00018600ff087b82 */ /* 0x000e640000000800 */
[----:B------:R-:W-:Y:S02]  /*13cf0*/  IMAD.X R5, RZ, RZ, ~R4, P0 ;  /* 0x000000ffff057224 */ /* 0x000fe400000e0e04 */
[----:B------:R-:W-:Y:S02]  /*13d00*/  IMAD.MOV.U32 R4, RZ, RZ, R22 ;  /* 0x000000ffff047224 */ /* 0x000fe400078e0016 */
[-C--:B------:R-:W-:Y:S02]  /*13d10*/  IMAD R6, R5, R16.reuse, RZ ;  /* 0x0000001005067224 */ /* 0x080fe400078e02ff */
[----:B------:R-:W2:Y:S01]  /*13d20*/  LDC R18, c[0x0][0x608] ;  /* 0x00018200ff127b82 */ /* 0x000ea20000000800 */
[----:B------:R-:W-:Y:S02]  /*13d30*/  IMAD.MOV.U32 R5, RZ, RZ, R23 ;  /* 0x000000ffff057224 */ /* 0x000fe400078e0017 */
[----:B------:R-:W-:-:S05]  /*13d40*/  IMAD.WIDE.U32 R4, R7, R16, R4 ;  /* 0x0000001007047225 */ /* 0x000fca00078e0004 */
[----:B------:R-:W3:Y:S01]  /*13d50*/  LDC R19, c[0x0][0x658] ;  /* 0x00019600ff137b82 */ /* 0x000ee20000000800 */
[----:B------:R-:W-:Y:S01]  /*13d60*/  IMAD R7, R7, R17, R6 ;  /* 0x0000001107077224 */ /* 0x000fe200078e0206 */
[----:B0-----:R-:W-:Y:S01]  /*13d70*/  ISETP.NE.U32.AND P0, PT, R20, RZ, PT ;  /* 0x000000ff1400720c */ /* 0x001fe20003f05070 */
[----:B------:R-:W-:Y:S02]  /*13d80*/  IMAD.MOV.U32 R6, RZ, RZ, -0x1 ;  /* 0xffffffffff067424 */ /* 0x000fe400078e00ff */
[----:B------:R-:W-:Y:S01]  /*13d90*/  IMAD.IADD R5, R5, 0x1, R7 ;  /* 0x0000000105057824 */ /* 0x000fe200078e0207 */
[----:B------:R-:W-:Y:S02]  /*13da0*/  ISETP.NE.AND.EX P0, PT, R21, RZ, PT, P0 ;  /* 0x000000ff1500720c */ /* 0x000fe40003f05300 */
[----:B------:R-:W0:Y:S02]  /*13db0*/  LDC R17, c[0x0][0x600] ;  /* 0x00018000ff117b82 */ /* 0x000e240000000800 */
[----:B-1----:R-:W-:-:S02]  /*13dc0*/  SHF.R.U64 R10, R4, R8, R5 ;  /* 0x00000008040a7219 */ /* 0x002fc40000001205 */
[----:B------:R-:W-:-:S04]  /*13dd0*/  SHF.R.U32.HI R5, RZ, R8, R5 ;  /* 0x00000008ff057219 */ /* 0x000fc80000011605 */
[----:B------:R-:W1:Y:S01]  /*13de0*/  LDC R22, c[0x0][0x648] ;  /* 0x00019200ff167b82 */ /* 0x000e620000000800 */
[-CC-:B--2---:R-:W-:Y:S02]  /*13df0*/  SHF.R.U64 R15, R10, R18.reuse, R5.reuse ;  /* 0x000000120a0f7219 */ /* 0x184fe40000001205 */
[----:B------:R-:W-:Y:S01]  /*13e00*/  SHF.R.U32.HI R4, RZ, R18, R5 ;  /* 0x00000012ff047219 */ /* 0x000fe20000011605 */
[----:B------:R-:W-:-:S04]  /*13e10*/  IMAD.MOV.U32 R18, RZ, RZ, 0x1 ;  /* 0x00000001ff127424 */ /* 0x000fc800078e00ff */
[----:B------:R-:W2:Y:S01]  /*13e20*/  LDC R23, c[0x0][0x638] ;  /* 0x00018e00ff177b82 */ /* 0x000ea20000000800 */
[-CC-:B---3--:R-:W-:Y:S02]  /*13e30*/  SHF.R.U64 R16, R15, R19.reuse, R4.reuse ;  /* 0x000000130f107219 */ /* 0x188fe40000001204 */
[-C--:B------:R-:W-:Y:S02]  /*13e40*/  SHF.L.U32 R6, R6, R19.reuse, RZ ;  /* 0x0000001306067219 */ /* 0x080fe400000006ff */
[----:B------:R-:W-:Y:S01]  /*13e50*/  SHF.R.U32.HI R5, RZ, R19, R4 ;  /* 0x00000013ff057219 */ /* 0x000fe20000011604 */
[----:B------:R-:W-:Y:S01]  /*13e60*/  IMAD.MOV.U32 R4, RZ, RZ, R16 ;  /* 0x000000ffff047224 */ /* 0x000fe200078e0010 */
[----:B------:R-:W-:Y:S01]  /*13e70*/  LOP3.LUT R24, RZ, R6, RZ, 0x33, !PT ;  /* 0x00000006ff187212 */ /* 0x000fe200078e33ff */
[----:B------:R-:W3:Y:S01]  /*13e80*/  LDC R25, c[0x0][0x610] ;  /* 0x00018400ff197b82 */ /* 0x000ee20000000800 */
[----:B------:R-:W-:Y:S05]  /*13e90*/  @!P0 BRA `(.L_x_548) ;  /* 0x0000000000288947 */ /* 0x000fea0003800000 */
        /* <DEDUP_REMOVED lines=10> */
.L_x_548:
[----:B------:R-:W4:Y:S01]  /*13f40*/  LDC R6, c[0x0][0x65c] ;  /* 0x00019700ff067b82 */ /* 0x000f220000000800 */
[----:B-1----:R-:W-:Y:S01]  /*13f50*/  SHF.R.U64 R4, R4, R22, R5 ;  /* 0x0000001604047219 */ /* 0x002fe20000001205 */
[----:B0-----:R-:W-:Y:S01]  /*13f60*/  VIADD R7, R17, 0xffffffff ;  /* 0xffffffff11077836 */ /* 0x001fe20000000000 */
[----:B------:R-:W-:Y:S02]  /*13f70*/  SHF.L.U32 R18, R18, R19, RZ ;  /* 0x0000001312127219 */ /* 0x000fe400000006ff */
[----:B------:R-:W-:Y:S01]  /*13f80*/  LOP3.LUT R3, R15, R24, RZ, 0xc0, !PT ;  /* 0x000000180f037212 */ /* 0x000fe200078ec0ff */
[----:B------:R-:W-:Y:S01]  /*13f90*/  IMAD.MOV R5, RZ, RZ, -R4 ;  /* 0x000000ffff057224 */ /* 0x000fe200078e0a04 */
[----:B------:R-:W-:-:S03]  /*13fa0*/  LOP3.LUT R7, R10, R7, RZ, 0xc0, !PT ;  /* 0x000000070a077212 */ /* 0x000fc600078ec0ff */
[----:B------:R-:W-:Y:S02]  /*13fb0*/  IMAD R3, R18, R4, R3 ;  /* 0x0000000412037224 */ /* 0x000fe400078e0203 */
[----:B------:R-:W-:Y:S01]  /*13fc0*/  IMAD.MOV.U32 R4, RZ, RZ, 0x1 ;  /* 0x00000001ff047424 */ /* 0x000fe200078e00ff */
[----:B----4-:R-:W-:Y:S01]  /*13fd0*/  ISETP.NE.AND P0, PT, R6, 0x1, PT ;  /* 0x000000010600780c */ /* 0x010fe20003f05270 */
[----:B------:R-:W-:-:S12]  /*13fe0*/  IMAD.MOV.U32 R6, RZ, RZ, R14 ;  /* 0x000000ffff067224 */ /* 0x000fd800078e000e */
[----:B------:R-:W-:Y:S02]  /*13ff0*/  @P0 IMAD R0, R11, R12, R2 ;  /* 0x0000000c0b000224 */ /* 0x000fe400078e0202 */
[----:B--2---:R-:W-:Y:S02]  /*14000*/  IMAD R2, R5, R23, R16 ;  /* 0x0000001705027224 */ /* 0x004fe400078e0210 */
[----:B---3--:R-:W-:Y:S02]  /*14010*/  IMAD R0, R3, R25, R0 ;  /* 0x0000001903007224 */ /* 0x008fe400078e0200 */
[----:B------:R-:W-:-:S05]  /*14020*/  IMAD R5, R2, R17, R7 ;  /* 0x0000001102057224 */ /* 0x000fca00078e0207 */
[----:B------:R-:W-:Y:S02]  /*14030*/  SEL R7, R5, R0, !P0 ;  /* 0x0000000005077207 */ /* 0x000fe40004000000 */
[----:B------:R-:W-:-:S07]  /*14040*/  SEL R5, R0, R5, !P0 ;  /* 0x0000000500057207 */ /* 0x000fce0004000000 */
.L_x_546:
[----:B------:R-:W-:-:S08]  /*14050*/  NOP ;  /* 0x0000000000007918 */ /* 0x000fd00000000000 */
[----:B------:R-:W0:-:S00]  /*14060*/  USETMAXREG.DEALLOC.CTAPOOL 0x28 ;  /* 0x00000028000079c8 */ /* 0x000e0000080e0500 */
[----:B------:R-:W-:-:S13]  /*14070*/  ISETP.NE.AND P0, PT, RZ, UR8, PT ;  /* 0x00000008ff007c0c */ /* 0x000fda000bf05270 */
[----:B------:R-:W-:Y:S05]  /*14080*/  @P0 EXIT ;  /* 0x000000000000094d */ /* 0x000fea0003800000 */
[----:B0-----:R-:W-:Y:S01]  /*14090*/  LOP3.LUT P0, RZ, R4, 0xff, RZ, 0xc0, !PT ;  /* 0x000000ff04ff7812 */ /* 0x001fe2000780c0ff */
[----:B------:R-:W-:Y:S02]  /*140a0*/  IMAD.MOV.U32 R8, RZ, RZ, 0x1 ;  /* 0x00000001ff087424 */ /* 0x000fe400078e00ff */
[----:B------:R-:W-:-:S10]  /*140b0*/  IMAD.MOV.U32 R0, RZ, RZ, RZ ;  /* 0x000000ffff007224 */ /* 0x000fd400078e00ff */
[----:B------:R-:W-:Y:S05]  /*140c0*/  @!P0 BRA `(.L_x_549) ;  /* 0x0000000c006c8947 */ /* 0x000fea0003800000 */
[----:B------:R-:W0:Y:S01]  /*140d0*/  S2R R9, SR_CgaCtaId ;  /* 0x0000000000097919 */ /* 0x000e220000008800 */
[----:B------:R-:W-:Y:S01]  /*140e0*/  ULDC UR4, c[0x0][0x28c] ;  /* 0x0000a30000047ab9 */ /* 0x000fe20000000800 */
[----:B------:R-:W-:Y:S01]  /*140f0*/  ULDC UR6, c[0x0][0x658] ;  /* 0x0001960000067ab9 */ /* 0x000fe20000000800 */
[----:B------:R-:W-:Y:S01]  /*14100*/  UIADD3 UR10, UR4, 0xf, URZ ;  /* 0x0000000f040a7890 */ /* 0x000fe2000fffe03f */
[----:B------:R-:W-:Y:S01]  /*14110*/  BSSY B0, `(.L_x_549) ;  /* 0x00000d6000007945 */ /* 0x000fe20003800000 */
[----:B------:R-:W-:Y:S01]  /*14120*/  UMOV UR7, 0xffffffff ;  /* 0xffffffff00077882 */ /* 0x000fe20000000000 */
[----:B------:R-:W-:Y:S01]  /*14130*/  ULDC UR5, c[0x0][0x600] ;  /* 0x0001800000057ab9 */ /* 0x000fe20000000800 */
[----:B------:R-:W-:Y:S01]  /*14140*/  UMOV UR9, 0x1 ;  /* 0x0000000100097882 */ /* 0x000fe20000000000 */
[----:B------:R-:W-:Y:S01]  /*14150*/  USHF.L.U32 UR7, UR7, UR6, URZ ;  /* 0x0000000607077299 */ /* 0x000fe2000800063f */
[----:B------:R-:W-:Y:S01]  /*14160*/  IMAD.MOV.U32 R11, RZ, RZ, 0x1 ;  /* 0x00000001ff0b7424 */ /* 0x000fe200078e00ff */
[----:B------:R-:W-:Y:S01]  /*14170*/  UIADD3 UR4, UR5, -0x1, URZ ;  /* 0xffffffff05047890 */ /* 0x000fe2000fffe03f */
[----:B------:R-:W-:Y:S01]  /*14180*/  IMAD.MOV.U32 R8, RZ, RZ, 0x1 ;  /* 0x00000001ff087424 */ /* 0x000fe200078e00ff */
[----:B------:R-:W-:Y:S01]  /*14190*/  USHF.R.S32.HI UR11, URZ, 0x1f, UR10 ;  /* 0x0000001f3f0b7899 */ /* 0x000fe2000801140a */
[----:B------:R-:W-:Y:S01]  /*141a0*/  IMAD.MOV.U32 R0, RZ, RZ, RZ ;  /* 0x000000ffff007224 */ /* 0x000fe200078e00ff */
[----:B------:R-:W-:Y:S01]  /*141b0*/  ULDC UR8, c[0x0][0xc] ;  /* 0x0000030000087ab9 */ /* 0x000fe20000000800 */
[----:B------:R-:W-:-:S02]  /*141c0*/  USHF.L.U32 UR5, UR9, UR6, URZ ;  /* 0x0000000609057299 */ /* 0x000fc4000800063f */
[----:B------:R-:W-:Y:S01]  /*141d0*/  ULEA.HI UR11, UR11, UR10, URZ, 0x4 ;  /* 0x0000000a0b0b7291 */ /* 0x000fe2000f8f203f */
[----:B------:R-:W-:Y:S01]  /*141e0*/  ULDC UR9, c[0x0][0x10] ;  /* 0x0000040000097ab9 */ /* 0x000fe20000000800 */
[----:B------:R-:W-:Y:S02]  /*141f0*/  ULOP3.LUT UR6, URZ, UR7, URZ, 0x33, !UPT ;  /* 0x000000073f067292 */ /* 0x000fe4000f8e333f */
[----:B------:R-:W-:Y:S01]  /*14200*/  UIMAD.WIDE.U32 UR8, UR8, UR9, URZ ;  /* 0x00000009080872a5 */ /* 0x000fe2000f8e003f */
[----:B------:R-:W-:Y:S01]  /*14210*/  ULDC UR7, c[0x0][0x14] ;  /* 0x0000050000077ab9 */ /* 0x000fe20000000800 */
[----:B------:R-:W-:Y:S02]  /*14220*/  USHF.R.S32.HI UR19, URZ, 0x4, UR11 ;  /* 0x000000043f137899 */ /* 0x000fe4000801140b */
[----:B------:R-:W-:Y:S02]  /*14230*/  UIMAD.WIDE.U32 UR22, UR8, UR7, URZ ;  /* 0x00000007081672a5 */ /* 0x000fe4000f8e003f */
[----:B------:R-:W-:-:S02]  /*14240*/  UIMAD UR13, UR9, UR7, URZ ;  /* 0x00000007090d72a4 */ /* 0x000fc4000f8e023f */
[----:B------:R-:W-:Y:S01]  /*14250*/  ULOP3.LUT UR21, UR40, 0x2, URZ, 0xfc, !UPT ;  /* 0x0000000228157892 */ /* 0x000fe2000f8efc3f */
[C---:B0-----:R-:W-:Y:S01]  /*14260*/  IMAD.SHL.U32 R10, R9.reuse, 0x80, RZ ;  /* 0x00000080090a7824 */ /* 0x041fe200078e00ff */
[----:B------:R-:W-:Y:S01]  /*14270*/  UIADD3 UR13, UR23, UR13, URZ ;  /* 0x0000000d170d7290 */ /* 0x000fe2000fffe03f */
[----:B------:R-:W-:Y:S01]  /*14280*/  IMAD.SHL.U32 R9, R9, 0x800, RZ ;  /* 0x0000080009097824 */ /* 0x000fe200078e00ff */
[----:B------:R-:W-:Y:S02]  /*14290*/  UIADD3 UR26, UR19, 0x1, URZ ;  /* 0x00000001131a7890 */ /* 0x000fe4000fffe03f */
[----:B------:R-:W-:Y:S01]  /*142a0*/  LOP3.LUT R10, R10, 0x80, RZ, 0xc0, !PT ;  /* 0x000000800a0a7812 */ /* 0x000fe200078ec0ff */
[----:B------:R-:W-:Y:S01]  /*142b0*/  ULDC.64 UR24, c[0x0][0x198] ;  /* 0x0000660000187ab9 */ /* 0x000fe20000000a00 */
[----:B------:R-:W-:-:S08]  /*142c0*/  LOP3.LUT R9, R9, 0x800, RZ, 0xc0, !PT ;  /* 0x0000080009097812 */ /* 0x000fd000078ec0ff */
.L_x_560:
[----:B------:R-:W-:-:S03]  /*142d0*/  UMOV UR7, 0xffffffff ;  /* 0xffffffff00077882 */ /* 0x000fc60000000000 */
[----:B------:R-:W-:Y:S05]  /*142e0*/  BRA.DIV UR7, `(.L_x_550) ;  /* 0x0000001607847947 */ /* 0x000fea000b800000 */
[----:B------:R-:W-:-:S13]  /*142f0*/  ELECT P6, URZ, PT ;  /* 0x00000000003f782f */ /* 0x000fda00038c0000 */
.L_x_583:
[----:B------:R-:W0:Y:S01]  /*14300*/  LDC R2, c[0x0][0x28c] ;  /* 0x0000a300ff027b82 */ /* 0x000e220000000800 */
[----:B------:R-:W-:Y:S01]  /*14310*/  BSSY B1, `(.L_x_551) ;  /* 0x000003a000017945 */ /* 0x000fe20003800000 */
[----:B0-----:R-:W-:-:S13]  /*14320*/  ISETP.LT.OR P6, PT, R2, 0x1, !P6 ;  /* 0x000000010200780c */ /* 0x001fda00077c1670 */
[----:B------:R-:W-:Y:S05]  /*14330*/  @P6 BRA `(.L_x_552) ;  /* 0x0000000000dc6947 */ /* 0x000fea0003800000 */
[----:B------:R-:W-:Y:S02]  /*14340*/  IMAD R7, R7, 0x100, R10 ;  /* 0x0000010007077824 */ /* 0x000fe400078e020a */
[----:B------:R-:W-:Y:S02]  /*14350*/  IMAD R12, R5, 0xc0, RZ ;  /* 0x000000c0050c7824 */ /* 0x000fe400078e02ff */
[----:B------:R-:W-:Y:S02]  /*14360*/  IMAD.MOV.U32 R15, RZ, RZ, RZ ;  /* 0x000000ffff0f7224 */ /* 0x000fe400078e00ff */
[----:B------:R-:W-:Y:S02]  /*14370*/  IMAD.U32 R16, RZ, RZ, UR26 ;  /* 0x0000001aff107e24 */ /* 0x000fe4000f8e00ff */
[----:B------:R-:W-:Y:S02]  /*14380*/  IMAD.MOV.U32 R2, RZ, RZ, R8 ;  /* 0x000000ffff027224 */ /* 0x000fe400078e0008 */
[----:B------:R-:W-:-:S07]  /*14390*/  IMAD.MOV.U32 R4, RZ, RZ, R0 ;  /* 0x000000ffff047224 */ /* 0x000fce00078e0000 */
.L_x_555:
[----:B------:R-:W0:Y:S01]  /*143a0*/  S2R R14, SR_CgaCtaId ;  /* 0x00000000000e7919 */ /* 0x000e220000008800 */
[----:B------:R-:W-:Y:S01]  /*143b0*/  MOV R3, 0x400 ;  /* 0x0000040000037802 */ /* 0x000fe20000000f00 */
[----:B------:R-:W1:Y:S03]  /*143c0*/  S2R R5, SR_TID.X ;  /* 0x0000000000057919 */ /* 0x000e660000002100 */
[----:B0-----:R-:W-:Y:S02]  /*143d0*/  LEA R13, R14, R3, 0x18 ;  /* 0x000000030e0d7211 */ /* 0x001fe400078ec0ff */
[----:B------:R-:W-:Y:S02]  /*143e0*/  SHF.L.U32 R3, R2, 0x1f, RZ ;  /* 0x0000001f02037819 */ /* 0x000fe400000006ff */
[----:B-1----:R-:W-:Y:S01]  /*143f0*/  LOP3.LUT P1, RZ, R5, 0x7f, RZ, 0xc0, !PT ;  /* 0x0000007f05ff7812 */ /* 0x002fe2000782c0ff */
[----:B------:R-:W-:-:S04]  /*14400*/  IMAD R14, R4, 0x8, R13 ;  /* 0x00000008040e7824 */ /* 0x000fc800078e020d */
[----:B------:R-:W0:Y:S08]  /*14410*/  SYNCS.PHASECHK.TRANS64.TRYWAIT P0, [R14+URZ+0x80], R3 ;  /* 0x000080030e0075a7 */ /* 0x000e30000800017f */
[----:B------:R-:W1:Y:S01]  /*14420*/  @!P1 LDC R5, c[0x0][0x500] ;  /* 0x00014000ff059b82 */ /* 0x000e620000000800 */
[----:B0-----:R-:W-:Y:S05]  /*14430*/  @!P0 BRA `(.L_x_553) ;  /* 0x0000001400508947 */ /* 0x001fea0003800000 */
.L_x_584:
[----:B------:R-:W-:Y:S01]  /*14440*/  UPRMT UR7, UR21, 0x9910, URZ ;  /* 0x0000991015077896 */ /* 0x000fe2000800003f */
[----:B-1----:R1:W-:Y:S03]  /*14450*/  @!P1 SYNCS.ARRIVE.TRANS64 RZ, [R14+URZ], R5 ;  /* 0x000000050eff99a7 */ /* 0x0023e6000800003f */
[----:B------:R-:W-:-:S06]  /*14460*/  UISETP.NE.AND UP0, UPT, UR7, 0x2, UPT ;  /* 0x000000020700788c */ /* 0x000fcc000bf05270 */
[----:B------:R-:W-:-:S13]  /*14470*/  PLOP3.LUT P0, PT, PT, PT, UP0, 0x80, 0x0 ;  /* 0x000000000000781c */ /* 0x000fda0003f0f008 */
[----:B-1----:R-:W-:Y:S05]  /*14480*/  @P0 BRA `(.L_x_554) ;  /* 0x0000000000040947 */ /* 0x002fea0003800000 */
[----:B------:R-:W-:Y:S01]  /*14490*/  BPT.TRAP 0x1 ;  /* 0x000000040000795c */ /* 0x000fe20000300000 */
.L_x_554:
[----:B0-----:R-:W-:Y:S01]  /*144a0*/  IMAD R3, R4, 0x1000, R9 ;  /* 0x0000100004037824 */ /* 0x001fe200078e0209 */
[----:B------:R-:W-:Y:S01]  /*144b0*/  R2UR UR9, R14 ;  /* 0x000000000e0972ca */ /* 0x000fe200000e0000 */
[--C-:B------:R-:W-:Y:S01]  /*144c0*/  IMAD R5, R4, 0x1800, R13.reuse ;  /* 0x0000180004057824 */ /* 0x100fe200078e020d */
[----:B------:R-:W-:Y:S01]  /*144d0*/  UIADD3 UR14, UP0, UR24, 0xf0, URZ ;  /* 0x000000f0180e7890 */ /* 0x000fe2000ff1e03f */
[----:B------:R-:W-:Y:S01]  /*144e0*/  IMAD R3, R3, 0x2, R13 ;  /* 0x0000000203037824 */ /* 0x000fe200078e020d */
[----:B------:R-:W-:Y:S01]  /*144f0*/  R2UR UR11, R12 ;  /* 0x000000000c0b72ca */ /* 0x000fe200000e0000 */
[----:B------:R-:W-:Y:S01]  /*14500*/  VIADD R16, R16, 0xffffffff ;  /* 0xffffffff10107836 */ /* 0x000fe20000000000 */
[----:B------:R-:W-:Y:S01]  /*14510*/  R2UR UR7, R5 ;  /* 0x00000000050772ca */ /* 0x000fe200000e0000 */
[----:B------:R-:W-:Y:S01]  /*14520*/  UIADD3 UR28, UP1, UR24, 0x1f0, URZ ;  /* 0x000001f0181c7890 */ /* 0x000fe2000ff3e03f */
[----:B------:R-:W-:Y:S01]  /*14530*/  R2UR UR8, R3 ;  /* 0x00000000030872ca */ /* 0x000fe200000e0000 */
[----:B------:R-:W-:Y:S01]  /*14540*/  UIADD3.X UR15, URZ, UR25, URZ, UP0, !UPT ;  /* 0x000000193f0f7290 */ /* 0x000fe200087fe43f */
[----:B------:R-:W-:Y:S01]  /*14550*/  R2UR UR10, R15 ;  /* 0x000000000f0a72ca */ /* 0x000fe200000e0000 */
[----:B------:R-:W-:Y:S01]  /*14560*/  VIADD R4, R4, 0x1 ;  /* 0x0000000104047836 */ /* 0x000fe20000000000 */
[----:B------:R-:W-:Y:S01]  /*14570*/  R2UR UR12, R6 ;  /* 0x00000000060c72ca */ /* 0x000fe200000e0000 */
[----:B------:R-:W-:Y:S01]  /*14580*/  UIADD3.X UR29, URZ, UR25, URZ, UP1, !UPT ;  /* 0x000000193f1d7290 */ /* 0x000fe20008ffe43f */
[----:B------:R-:W-:Y:S01]  /*14590*/  R2UR UR20, R7 ;  /* 0x00000000071472ca */ /* 0x000fe200000e0000 */
[----:B------:R-:W-:Y:S01]  /*145a0*/  UMOV UR16, 0x0 ;  /* 0x0000000000107882 */ /* 0x000fe20000000000 */
[----:B------:R-:W-:Y:S01]  /*145b0*/  ISETP.GT.AND P1, PT, R16, 0x1, PT ;  /* 0x000000011000780c */ /* 0x000fe20003f24270 */
[----:B------:R-:W-:Y:S01]  /*145c0*/  UMOV UR17, 0x10000000 ;  /* 0x1000000000117882 */ /* 0x000fe20000000000 */
[C---:B------:R-:W-:Y:S01]  /*145d0*/  ISETP.NE.AND P0, PT, R4.reuse, 0x10, PT ;  /* 0x000000100400780c */ /* 0x040fe20003f05270 */
[----:B------:R-:W-:Y:S01]  /*145e0*/  UIADD3 UR7, UR7, 0x200, URZ ;  /* 0x0000020007077890 */ /* 0x000fe2000fffe03f */
[----:B------:R-:W-:Y:S01]  /*145f0*/  VIADD R15, R15, 0x10 ;  /* 0x000000100f0f7836 */ /* 0x000fe20000000000 */
[----:B------:R-:W-:Y:S01]  /*14600*/  UIADD3 UR18, UR8, 0x18200, URZ ;  /* 0x0001820008127890 */ /* 0x000fe2000fffe03f */
[----:B------:R-:W-:Y:S01]  /*14610*/  SEL R3, RZ, 0x1, P0 ;  /* 0x00000001ff037807 */ /* 0x000fe20000000000 */
[----:B------:R-:W-:Y:S01]  /*14620*/  UMOV UR27, 0x30000 ;  /* 0x00030000001b7882 */ /* 0x000fe20000000000 */
[----:B------:R-:W-:-:S02]  /*14630*/  SEL R4, R4, RZ, P0 ;  /* 0x000000ff04047207 */ /* 0x000fc40000000000 */
[----:B------:R-:W-:Y:S01]  /*14640*/  UMOV UR8, UR7 ;  /* 0x0000000700087c82 */ /* 0x000fe20008000000 */
[----:B------:R-:W-:Y:S01]  /*14650*/  LOP3.LUT R2, R2, R3, RZ, 0x3c, !PT ;  /* 0x0000000302027212 */ /* 0x000fe200078e3cff */
[----:B------:R0:W-:Y:S02]  /*14660*/  UTMALDG.3D [UR8], [UR14], desc[UR16] ;  /* 0x000010080e0075b4 */ /* 0x0001e40008011000 */
[----:B0-----:R-:W-:Y:S01]  /*14670*/  UMOV UR8, UR18 ;  /* 0x0000001200087c82 */ /* 0x001fe20008000000 */
[----:B------:R-:W-:Y:S02]  /*14680*/  UMOV UR11, UR20 ;  /* 0x00000014000b7c82 */ /* 0x000fe40008000000 */
[----:B------:R0:W-:Y:S02]  /*14690*/  UTMALDG.3D.MULTICAST [UR8], [UR28], UR27, desc[UR16] ;  /* 0x000010081c0073b4 */ /* 0x0001e4000801181b */
[----:B0-----:R-:W-:Y:S05]  /*146a0*/  @P1 BRA `(.L_x_555) ;  /* 0xfffffffc003c1947 */ /* 0x001fea000383ffff */
.L_x_552:
[----:B------:R-:W-:Y:S05]  /*146b0*/  BSYNC B1 ;  /* 0x0000000000017941 */ /* 0x000fea0003800000 */
.L_x_551:
[----:B------:R-:W2:Y:S01]  /*146c0*/  LDL.LU R17, [R1+0x200] ;  /* 0x0002000001117983 */ /* 0x000ea20000300800 */
[----:B------:R-:W-:Y:S01]  /*146d0*/  LOP3.LUT P2, RZ, R11, 0xff, RZ, 0xc0, !PT ;  /* 0x000000ff0bff7812 */ /* 0x000fe2000784c0ff */
[----:B------:R-:W-:Y:S01]  /*146e0*/  VIADD R0, R0, UR19 ;  /* 0x0000001300007c36 */ /* 0x000fe20008000000 */
[----:B------:R-:W-:Y:S01]  /*146f0*/  ULDC.64 UR8, c[0x0][0x650] ;  /* 0x0001940000087ab9 */ /* 0x000fe20000000a00 */
[----:B------:R-:W3:Y:S01]  /*14700*/  LDL.LU R14, [R1+0x204] ;  /* 0x00020400010e7983 */ /* 0x000ee20000300800 */
[----:B------:R-:W-:Y:S01]  /*14710*/  IMAD.U32 R5, RZ, RZ, UR19 ;  /* 0x00000013ff057e24 */ /* 0x000fe2000f8e00ff */
[----:B------:R-:W-:Y:S01]  /*14720*/  BSSY B1, `(.L_x_556) ;  /* 0x0000072000017945 */ /* 0x000fe20003800000 */
[----:B------:R-:W-:Y:S01]  /*14730*/  ISETP.GT.U32.AND P0, PT, R0, 0xf, PT ;  /* 0x0000000f0000780c */ /* 0x000fe20003f04070 */
[----:B------:R-:W-:Y:S01]  /*14740*/  IMAD.MOV.U32 R7, RZ, RZ, -0x1 ;  /* 0xffffffffff077424 */ /* 0x000fe200078e00ff */
[----:B------:R-:W-:Y:S01]  /*14750*/  SHF.R.U32.HI R2, RZ, 0x4, R0 ;  /* 0x00000004ff027819 */ /* 0x000fe20000011600 */
[----:B------:R-:W-:Y:S01]  /*14760*/  IMAD.MOV.U32 R6, RZ, RZ, -0x1 ;  /* 0xffffffffff067424 */ /* 0x000fe200078e00ff */
[----:B------:R-:W-:Y:S01]  /*14770*/  ISETP.LT.U32.AND P0, PT, R5, 0x10, P0 ;  /* 0x000000100500780c */ /* 0x000fe20000701070 */
[----:B------:R-:W-:Y:S01]  /*14780*/  IMAD.MOV.U32 R5, RZ, RZ, -0x1 ;  /* 0xffffffffff057424 */ /* 0x000fe200078e00ff */
[----:B------:R-:W-:Y:S01]  /*14790*/  LOP3.LUT R2, R2, 0x1, RZ, 0xc0, !PT ;  /* 0x0000000102027812 */ /* 0x000fe200078ec0ff */
[----:B------:R-:W0:Y:S01]  /*147a0*/  @P2 S2R R4, SR_CgaCtaId ;  /* 0x0000000000042919 */ /* 0x000e220000008800 */
[----:B------:R-:W-:-:S02]  /*147b0*/  @P2 MOV R3, 0x400 ;  /* 0x0000040000032802 */ /* 0x000fc40000000f00 */
[----:B------:R-:W-:Y:S01]  /*147c0*/  ISETP.NE.U32.AND P1, PT, R2, 0x1, PT ;  /* 0x000000010200780c */ /* 0x000fe20003f25070 */
[----:B------:R-:W-:Y:S01]  /*147d0*/  IMAD.U32 R2, RZ, RZ, UR19 ;  /* 0x00000013ff027e24 */ /* 0x000fe2000f8e00ff */
[----:B------:R-:W-:Y:S02]  /*147e0*/  LOP3.LUT R0, R0, 0xf, RZ, 0xc0, !PT ;  /* 0x0000000f00007812 */ /* 0x000fe400078ec0ff */
[----:B------:R-:W-:Y:S02]  /*147f0*/  PRMT R11, RZ, 0x7610, R11 ;  /* 0x00007610ff0b7816 */ /* 0x000fe4000000000b */
[----:B------:R-:W-:-:S04]  /*14800*/  ISETP.GT.U32.AND P1, PT, R2, 0xf, !P1 ;  /* 0x0000000f0200780c */ /* 0x000fc80004f24070 */
[----:B------:R-:W-:Y:S02]  /*14810*/  SEL R2, RZ, 0x1, !P1 ;  /* 0x00000001ff027807 */ /* 0x000fe40004800000 */
[----:B0-----:R-:W-:-:S04]  /*14820*/  @P2 LEA R3, R4, R3, 0x18 ;  /* 0x0000000304032211 */ /* 0x001fc800078ec0ff */
[----:B------:R0:W-:Y:S02]  /*14830*/  @P2 SYNCS.ARRIVE.TRANS64.A1T0 RZ, [R3+URZ+0x118], RZ ;  /* 0x000118ff03ff29a7 */ /* 0x0001e4000810003f */
[----:B0-----:R-:W-:-:S04]  /*14840*/  SEL R3, RZ, 0x1, !P0 ;  /* 0x00000001ff037807 */ /* 0x001fc80004000000 */
[----:B------:R-:W-:Y:S02]  /*14850*/  LOP3.LUT R8, R2, R8, R3, 0x96, !PT ;  /* 0x0000000802087212 */ /* 0x000fe400078e9603 */
[----:B------:R-:W-:Y:S02]  /*14860*/  PRMT R2, RZ, 0x7610, R2 ;  /* 0x00007610ff027816 */ /* 0x000fe40000000002 */
[----:B---3--:R-:W-:-:S04]  /*14870*/  IADD3 R14, P2, R14, UR22, RZ ;  /* 0x000000160e0e7c10 */ /* 0x008fc8000ff5e0ff */
[----:B--2---:R-:W-:Y:S01]  /*14880*/  IADD3.X R17, R17, UR13, RZ, P2, !PT ;  /* 0x0000000d11117c10 */ /* 0x004fe200097fe4ff */
[----:B------:R0:W-:Y:S01]  /*14890*/  STL [R1+0x204], R14 ;  /* 0x0002040e01007387 */ /* 0x0001e20000100800 */
[----:B------:R-:W-:-:S03]  /*148a0*/  ISETP.GE.U32.AND P2, PT, R14, UR8, PT ;  /* 0x000000080e007c0c */ /* 0x000fc6000bf46070 */
[----:B------:R0:W-:Y:S01]  /*148b0*/  STL [R1+0x200], R17 ;  /* 0x0002001101007387 */ /* 0x0001e20000100800 */
[----:B------:R-:W-:-:S13]  /*148c0*/  ISETP.GE.U32.AND.EX P0, PT, R17, UR9, PT, P2 ;  /* 0x0000000911007c0c */ /* 0x000fda000bf06120 */
[----:B0-----:R-:W-:Y:S05]  /*148d0*/  @P0 BRA `(.L_x_557) ;  /* 0x0000000400580947 */ /* 0x001fea0003800000 */
[----:B------:R-:W-:Y:S01]  /*148e0*/  ULDC.64 UR8, c[0x0][0x628] ;  /* 0x00018a0000087ab9 */ /* 0x000fe20000000a00 */
[----:B------:R-:W0:Y:S01]  /*148f0*/  S2R R13, SR_CTAID.X ;  /* 0x00000000000d7919 */ /* 0x000e220000002500 */
[----:B------:R-:W-:Y:S01]  /*14900*/  ISETP.NE.U32.AND P0, PT, RZ, UR8, PT ;  /* 0x00000008ff007c0c */ /* 0x000fe2000bf05070 */
[----:B------:R-:W-:Y:S01]  /*14910*/  ULDC UR10, c[0x0][0x630] ;  /* 0x00018c00000a7ab9 */ /* 0x000fe20000000800 */
[----:B------:R-:W-:Y:S01]  /*14920*/  IMAD.MOV.U32 R2, RZ, RZ, R14 ;  /* 0x000000ffff027224 */ /* 0x000fe200078e000e */
[----:B------:R-:W1:Y:S01]  /*14930*/  S2R R12, SR_CTAID.Y ;  /* 0x00000000000c7919 */ /* 0x000e620000002600 */
[----:B------:R-:W-:Y:S01]  /*14940*/  ISETP.NE.AND.EX P0, PT, RZ, UR9, PT, P0 ;  /* 0x00000009ff007c0c */ /* 0x000fe2000bf05300 */
[----:B------:R-:W-:-:S12]  /*14950*/  IMAD.MOV.U32 R3, RZ, RZ, R17 ;  /* 0x000000ffff037224 */ /* 0x000fd800078e0011 */
[----:B------:R-:W-:Y:S05]  /*14960*/  @!P0 BRA `(.L_x_558) ;  /* 0x0000000000288947 */ /* 0x000fea0003800000 */
[----:B------:R-:W-:Y:S02]  /*14970*/  ULDC UR7, c[0x0][0x634] ;  /* 0x00018d0000077ab9 */ /* 0x000fe40000000800 */
[----:B------:R-:W-:-:S05]  /*14980*/  IADD3 R7, P0, R14, UR7, RZ ;  /* 0x000000070e077c10 */ /* 0x000fca000ff1e0ff */
[----:B------:R-:W-:-:S04]  /*14990*/  IMAD.X R15, RZ, RZ, R17, P0 ;  /* 0x000000ffff0f7224 */ /* 0x000fc800000e0611 */
[----:B------:R-:W-:-:S04]  /*149a0*/  IMAD.WIDE.U32 R4, R15, UR8, RZ ;  /* 0x000000080f047c25 */ /* 0x000fc8000f8e00ff */
[----:B------:R-:W-:-:S04]  /*149b0*/  IMAD.WIDE.U32 R4, P0, R7, UR9, R4 ;  /* 0x0000000907047c25 */ /* 0x000fc8000f800004 */
[----:B------:R-:W-:-:S04]  /*149c0*/  IMAD.WIDE.U32 R6, R7, UR8, RZ ;  /* 0x0000000807067c25 */ /* 0x000fc8000f8e00ff */
[----:B------:R-:W-:Y:S01]  /*149d0*/  IMAD.X R3, RZ, RZ, RZ, P0 ;  /* 0x000000ffff037224 */ /* 0x000fe200000e06ff */
[----:B------:R-:W-:Y:S01]  /*149e0*/  IADD3 RZ, P0, R7, R4, RZ ;  /* 0x0000000407ff7210 */ /* 0x000fe20007f1e0ff */
[----:B------:R-:W-:-:S04]  /*149f0*/  IMAD.MOV.U32 R2, RZ, RZ, R5 ;  /* 0x000000ffff027224 */ /* 0x000fc800078e0005 */
[----:B------:R-:W-:-:S08]  /*14a00*/  IMAD.WIDE.U32.X R2, R15, UR9, R2, P0 ;  /* 0x000000090f027c25 */ /* 0x000fd000080e0402 */
.L_x_558:
[--C-:B------:R-:W-:Y:S01]  /*14a10*/  SHF.R.U64 R6, R2, UR10, R3.reuse ;  /* 0x0000000a02067c19 */ /* 0x100fe20008001203 */
[----:B------:R-:W-:Y:S01]  /*14a20*/  ULDC.64 UR8, c[0x0][0x620] ;  /* 0x0001880000087ab9 */ /* 0x000fe20000000a00 */
[----:B------:R-:W-:Y:S01]  /*14a30*/  SHF.R.U32.HI R2, RZ, UR10, R3 ;  /* 0x0000000aff027c19 */ /* 0x000fe20008011603 */
[----:B------:R-:W-:Y:S01]  /*14a40*/  IMAD.MOV.U32 R3, RZ, RZ, R17 ;  /* 0x000000ffff037224 */ /* 0x000fe200078e0011 */
[----:B------:R-:W-:Y:S01]  /*14a50*/  IADD3 R5, P0, RZ, -R6, RZ ;  /* 0x80000006ff057210 */ /* 0x000fe20007f1e0ff */
[----:B------:R-:W-:Y:S01]  /*14a60*/  ULDC UR7, c[0x0][0x150] ;  /* 0x0000540000077ab9 */ /* 0x000fe20000000800 */
[----:B0-----:R-:W-:Y:S01]  /*14a70*/  I2FP.F32.U32 R7, R13 ;  /* 0x0000000d00077245 */ /* 0x001fe20000201000 */
[----:B------:R-:W0:Y:S01]  /*14a80*/  LDC R18, c[0x0][0x144] ;  /* 0x00005100ff127b82 */ /* 0x000e220000000800 */
[----:B------:R-:W-:Y:S01]  /*14a90*/  ULDC.64 UR10, c[0x0][0x640] ;  /* 0x00019000000a7ab9 */ /* 0x000fe20000000a00 */
[----:B------:R-:W-:Y:S01]  /*14aa0*/  IMAD.X R2, RZ, RZ, ~R2, P0 ;  /* 0x000000ffff027224 */ /* 0x000fe200000e0e02 */
[----:B------:R-:W-:-:S03]  /*14ab0*/  ISETP.NE.U32.AND P0, PT, RZ, UR10, PT ;  /* 0x0000000aff007c0c */ /* 0x000fc6000bf05070 */
[----:B------:R-:W-:Y:S01]  /*14ac0*/  IMAD R4, R2, UR8, RZ ;  /* 0x0000000802047c24 */ /* 0x000fe2000f8e02ff */
[----:B------:R-:W-:Y:S01]  /*14ad0*/  ISETP.NE.AND.EX P0, PT, RZ, UR11, PT, P0 ;  /* 0x0000000bff007c0c */ /* 0x000fe2000bf05300 */
[----:B------:R-:W-:Y:S01]  /*14ae0*/  IMAD.MOV.U32 R2, RZ, RZ, R14 ;  /* 0x000000ffff027224 */ /* 0x000fe200078e000e */
[----:B------:R-:W2:Y:S03]  /*14af0*/  LDC R15, c[0x0][0x148] ;  /* 0x00005200ff0f7b82 */ /* 0x000ea60000000800 */
[----:B------:R-:W-:Y:S01]  /*14b00*/  IMAD.WIDE.U32 R2, R5, UR8, R2 ;  /* 0x0000000805027c25 */ /* 0x000fe2000f8e0002 */
[----:B------:R-:W-:-:S03]  /*14b10*/  ULDC UR8, c[0x0][0x154] ;  /* 0x0000550000087ab9 */ /* 0x000fc60000000800 */
[----:B------:R-:W-:Y:S02]  /*14b20*/  IMAD R5, R5, UR9, R4 ;  /* 0x0000000905057c24 */ /* 0x000fe4000f8e0204 */
[----:B------:R-:W-:Y:S01]  /*14b30*/  FMUL R4, R7, UR7 ;  /* 0x0000000707047c20 */ /* 0x000fe20008400000 */
[----:B------:R-:W-:Y:S01]  /*14b40*/  ULDC UR7, c[0x0][0x618] ;  /* 0x0001860000077ab9 */ /* 0x000fe20000000800 */
[----:B------:R-:W-:Y:S01]  /*14b50*/  ULDC UR9, c[0x0][0x608] ;  /* 0x0001820000097ab9 */ /* 0x000fe20000000800 */
[----:B------:R-:W-:-:S03]  /*14b60*/  IMAD.IADD R3, R3, 0x1, R5 ;  /* 0x0000000103037824 */ /* 0x000fc600078e0205 */
[----:B------:R-:W3:Y:S02]  /*14b70*/  F2I.U32.TRUNC.NTZ R4, R4 ;  /* 0x0000000400047305 */ /* 0x000ee4000020f000 */
[----:B------:R-:W-:Y:S02]  /*14b80*/  SHF.R.U64 R7, R2, UR7, R3 ;  /* 0x0000000702077c19 */ /* 0x000fe40008001203 */
[----:B-1----:R-:W-:-:S05]  /*14b90*/  I2FP.F32.U32 R2, R12 ;  /* 0x0000000c00027245 */ /* 0x002fca0000201000 */
[----:B------:R-:W-:Y:S01]  /*14ba0*/  FMUL R17, R2, UR8 ;  /* 0x0000000802117c20 */ /* 0x000fe20008400000 */
[----:B------:R-:W-:Y:S01]  /*14bb0*/  SHF.R.U32.HI R2, RZ, UR7, R3 ;  /* 0x00000007ff027c19 */ /* 0x000fe20008011603 */
[----:B------:R-:W-:-:S03]  /*14bc0*/  ULDC UR7, c[0x0][0x658] ;  /* 0x0001960000077ab9 */ /* 0x000fc60000000800 */
[--C-:B------:R-:W-:Y:S01]  /*14bd0*/  SHF.R.U64 R16, R7, UR9, R2.reuse ;  /* 0x0000000907107c19 */ /* 0x100fe20008001202 */
[----:B------:R-:W1:Y:S01]  /*14be0*/  F2I.U32.TRUNC.NTZ R17, R17 ;  /* 0x0000001100117305 */ /* 0x000e62000020f000 */
[----:B------:R-:W-:Y:S01]  /*14bf0*/  SHF.R.U32.HI R3, RZ, UR9, R2 ;  /* 0x00000009ff037c19 */ /* 0x000fe20008011602 */
[----:B---3--:R-:W-:-:S03]  /*14c00*/  IMAD.MOV R4, RZ, RZ, -R4 ;  /* 0x000000ffff047224 */ /* 0x008fc600078e0a04 */
[----:B------:R-:W-:Y:S01]  /*14c10*/  SHF.R.U64 R14, R16, UR7, R3 ;  /* 0x00000007100e7c19 */ /* 0x000fe20008001203 */
[----:B0-----:R-:W-:Y:S01]  /*14c20*/  IMAD R13, R18, R4, R13 ;  /* 0x00000004120d7224 */ /* 0x001fe200078e020d */
[----:B------:R-:W-:-:S03]  /*14c30*/  SHF.R.U32.HI R19, RZ, UR7, R3 ;  /* 0x00000007ff137c19 */ /* 0x000fc60008011603 */
[----:B------:R-:W-:Y:S02]  /*14c40*/  IMAD.MOV.U32 R2, RZ, RZ, R14 ;  /* 0x000000ffff027224 */ /* 0x000fe400078e000e */
[----:B------:R-:W-:Y:S01]  /*14c50*/  IMAD.MOV.U32 R3, RZ, RZ, R19 ;  /* 0x000000ffff037224 */ /* 0x000fe200078e0013 */
[----:B-1----:R-:W-:Y:S06]  /*14c60*/  @!P0 BRA `(.L_x_559) ;  /* 0x0000000000288947 */ /* 0x002fec0003800000 */
[----:B------:R-:W-:Y:S02]  /*14c70*/  ULDC UR7, c[0x0][0x64c] ;  /* 0x0001930000077ab9 */ /* 0x000fe40000000800 */
[----:B------:R-:W-:-:S05]  /*14c80*/  IADD3 R3, P0, R14, UR7, RZ ;  /* 0x000000070e037c10 */ /* 0x000fca000ff1e0ff */
[----:B------:R-:W-:-:S04]  /*14c90*/  IMAD.X R19, RZ, RZ, R19, P0 ;  /* 0x000000ffff137224 */ /* 0x000fc800000e0613 */
[----:B------:R-:W-:-:S04]  /*14ca0*/  IMAD.WIDE.U32 R4, R19, UR10, RZ ;  /* 0x0000000a13047c25 */ /* 0x000fc8000f8e00ff */
[----:B------:R-:W-:-:S04]  /*14cb0*/  IMAD.WIDE.U32 R4, P0, R3, UR11, R4 ;  /* 0x0000000b03047c25 */ /* 0x000fc8000f800004 */
[----:B------:R-:W-:-:S04]  /*14cc0*/  IMAD.WIDE.U32 R2, R3, UR10, RZ ;  /* 0x0000000a03027c25 */ /* 0x000fc8000f8e00ff */
[----:B------:R-:W-:Y:S01]  /*14cd0*/  IMAD.MOV.U32 R2, RZ, RZ, R5 ;  /* 0x000000ffff027224 */ /* 0x000fe200078e0005 */
[----:B------:R-:W-:Y:S01]  /*14ce0*/  IADD3 RZ, P1, R3, R4, RZ ;  /* 0x0000000403ff7210 */ /* 0x000fe20007f3e0ff */
[----:B------:R-:W-:-:S04]  /*14cf0*/  IMAD.X R3, RZ, RZ, RZ, P0 ;  /* 0x000000ffff037224 */ /* 0x000fc800000e06ff */
[----:B------:R-:W-:-:S08]  /*14d00*/  IMAD.WIDE.U32.X R2, R19, UR11, R2, P1 ;  /* 0x0000000b13027c25 */ /* 0x000fd000088e0402 */
.L_x_559:
[----:B------:R-:W0:Y:S01]  /*14d10*/  LDC R4, c[0x0][0x65c] ;  /* 0x00019700ff047b82 */ /* 0x000e220000000800 */
[----:B------:R-:W-:Y:S01]  /*14d20*/  ULDC UR7, c[0x0][0x648] ;  /* 0x0001920000077ab9 */ /* 0x000fe20000000800 */
[----:B------:R-:W-:Y:S01]  /*14d30*/  LOP3.LUT R16, R16, UR6, RZ, 0xc0, !PT ;  /* 0x0000000610107c12 */ /* 0x000fe2000f8ec0ff */
[----:B------:R-:W-:Y:S01]  /*14d40*/  IMAD.MOV R17, RZ, RZ, -R17 ;  /* 0x000000ffff117224 */ /* 0x000fe200078e0a11 */
[----:B------:R-:W-:Y:S01]  /*14d50*/  SHF.R.U64 R3, R2, UR7, R3 ;  /* 0x0000000702037c19 */ /* 0x000fe20008001203 */
[----:B------:R-:W-:Y:S01]  /*14d60*/  ULDC UR7, c[0x0][0x638] ;  /* 0x00018e0000077ab9 */ /* 0x000fe20000000800 */
[----:B------:R-:W-:Y:S01]  /*14d70*/  LOP3.LUT R7, R7, UR4, RZ, 0xc0, !PT ;  /* 0x0000000407077c12 */ /* 0x000fe2000f8ec0ff */
[----:B------:R-:W-:Y:S01]  /*14d80*/  ULDC UR8, c[0x0][0x610] ;  /* 0x0001840000087ab9 */ /* 0x000fe20000000800 */
[----:B------:R-:W-:Y:S02]  /*14d90*/  IMAD.MOV.U32 R2, RZ, RZ, 0x1 ;  /* 0x00000001ff027424 */ /* 0x000fe400078e00ff */
[----:B------:R-:W-:-:S02]  /*14da0*/  IMAD.MOV R5, RZ, RZ, -R3 ;  /* 0x000000ffff057224 */ /* 0x000fc400078e0a03 */
[----:B------:R-:W-:Y:S02]  /*14db0*/  IMAD R16, R3, UR5, R16 ;  /* 0x0000000503107c24 */ /* 0x000fe4000f8e0210 */
[----:B------:R-:W-:Y:S01]  /*14dc0*/  IMAD R14, R5, UR7, R14 ;  /* 0x00000007050e7c24 */ /* 0x000fe2000f8e020e */
[----:B------:R-:W-:-:S03]  /*14dd0*/  ULDC UR7, c[0x0][0x600] ;  /* 0x0001800000077ab9 */ /* 0x000fc60000000800 */
[----:B------:R-:W-:Y:S01]  /*14de0*/  IMAD R14, R14, UR7, R7 ;  /* 0x000000070e0e7c24 */ /* 0x000fe2000f8e0207 */
[----:B0-----:R-:W-:-:S13]  /*14df0*/  ISETP.NE.AND P0, PT, R4, 0x1, PT ;  /* 0x000000010400780c */ /* 0x001fda0003f05270 */
[----:B--2---:R-:W-:-:S04]  /*14e00*/  @P0 IMAD R13, R15, R17, R12 ;  /* 0x000000110f0d0224 */ /* 0x004fc800078e020c */
[----:B------:R-:W-:-:S05]  /*14e10*/  IMAD R13, R16, UR8, R13 ;  /* 0x00000008100d7c24 */ /* 0x000fca000f8e020d */
[----:B------:R-:W-:Y:S02]  /*14e20*/  SEL R7, R14, R13, !P0 ;  /* 0x0000000d0e077207 */ /* 0x000fe40004000000 */
[----:B------:R-:W-:-:S07]  /*14e30*/  SEL R5, R13, R14, !P0 ;  /* 0x0000000e0d057207 */ /* 0x000fce0004000000 */
.L_x_557:
[----:B------:R-:W-:Y:S05]  /*14e40*/  BSYNC B1 ;  /* 0x0000000000017941 */ /* 0x000fea0003800000 */
.L_x_556:
[----:B------:R-:W-:-:S13]  /*14e50*/  LOP3.LUT P0, RZ, R2, 0xff, RZ, 0xc0, !PT ;  /* 0x000000ff02ff7812 */ /* 0x000fda000780c0ff */
[----:B------:R-:W-:Y:S05]  /*14e60*/  @P0 BRA `(.L_x_560) ;  /* 0xfffffff400180947 */ /* 0x000fea000383ffff */
[----:B------:R-:W-:Y:S05]  /*14e70*/  BSYNC B0 ;  /* 0x0000000000007941 */ /* 0x000fea0003800000 */
.L_x_549:
[----:B------:R-:W-:-:S03]  /*14e80*/  UMOV UR7, 0xffffffff ;  /* 0xffffffff00077882 */ /* 0x000fc60000000000 */
[----:B------:R-:W-:Y:S05]  /*14e90*/  BRA.DIV UR7, `(.L_x_561) ;  /* 0x0000000a07cc7947 */ /* 0x000fea000b800000 */
[----:B------:R-:W-:-:S13]  /*14ea0*/  ELECT P6, URZ, PT ;  /* 0x00000000003f782f */ /* 0x000fda00038c0000 */
.L_x_587:
[----:B------:R-:W-:Y:S04]  /*14eb0*/  BSSY B0, `(.L_x_562) ;  /* 0x0000098000007945 */ /* 0x000fe80003800000 */
[----:B------:R-:W-:Y:S05]  /*14ec0*/  @!P6 BRA `(.L_x_563) ;  /* 0x000000080058e947 */ /* 0x000fea0003800000 */
[----:B------:R-:W-:-:S04]  /*14ed0*/  ULOP3.LUT UR7, UR40, 0x2, URZ, 0xfc, !UPT ;  /* 0x0000000228077892 */ /* 0x000fc8000f8efc3f */
[----:B------:R-:W-:-:S06]  /*14ee0*/  UISETP.NE.AND UP0, UPT, UR7, 0x3, UPT ;  /* 0x000000030700788c */ /* 0x000fcc000bf05270 */
[----:B------:R-:W-:-:S13]  /*14ef0*/  PLOP3.LUT P0, PT, PT, PT, UP0, 0x80, 0x0 ;  /* 0x000000000000781c */ /* 0x000fda0003f0f008 */
[----:B------:R-:W-:Y:S05]  /*14f00*/  @!P0 BRA `(.L_x_564) ;  /* 0x0000000000048947 */ /* 0x000fea0003800000 */
[----:B------:R-:W-:Y:S01]  /*14f10*/  BPT.TRAP 0x1 ;  /* 0x000000040000795c */ /* 0x000fe20000300000 */
.L_x_564:
[----:B------:R-:W0:Y:S01]  /*14f20*/  S2R R3, SR_CgaCtaId ;  /* 0x0000000000037919 */ /* 0x000e220000008800 */
[----:B------:R-:W-:-:S04]  /*14f30*/  MOV R2, 0x400 ;  /* 0x0000040000027802 */ /* 0x000fc80000000f00 */
[----:B0-----:R-:W-:Y:S02]  /*14f40*/  LEA R3, R3, R2, 0x18 ;  /* 0x0000000203037211 */ /* 0x001fe400078ec0ff */
[----:B------:R-:W-:-:S03]  /*14f50*/  SHF.L.U32 R2, R8, 0x1f, RZ ;  /* 0x0000001f08027819 */ /* 0x000fc600000006ff */
[----:B------:R-:W-:-:S04]  /*14f60*/  VIADD R3, R3, 0x80 ;  /* 0x0000008003037836 */ /* 0x000fc80000000000 */
[C---:B------:R-:W-:Y:S02]  /*14f70*/  IMAD R7, R0.reuse, 0x8, R3 ;  /* 0x0000000800077824 */ /* 0x040fe400078e0203 */
[----:B------:R-:W-:Y:S02]  /*14f80*/  VIADD R0, R0, 0x1 ;  /* 0x0000000100007836 */ /* 0x000fe40000000000 */
[----:B------:R-:W0:Y:S03]  /*14f90*/  SYNCS.PHASECHK.TRANS64.TRYWAIT P0, [R7+URZ], R2 ;  /* 0x00000002070075a7 */ /* 0x000e26000800017f */
[----:B------:R-:W-:-:S04]  /*14fa0*/  ISETP.NE.AND P1, PT, R0, 0x10, PT ;  /* 0x000000100000780c */ /* 0x000fc80003f25270 */
[----:B------:R-:W-:Y:S02]  /*14fb0*/  SEL R5, RZ, 0x1, P1 ;  /* 0x00000001ff057807 */ /* 0x000fe40000800000 */
[----:B------:R-:W-:Y:S02]  /*14fc0*/  SEL R0, R0, RZ, P1 ;  /* 0x000000ff00007207 */ /* 0x000fe40000800000 */
[----:B------:R-:W-:-:S03]  /*14fd0*/  LOP3.LUT R5, R8, R5, RZ, 0x3c, !PT ;  /* 0x0000000508057212 */ /* 0x000fc600078e3cff */
[----:B------:R-:W-:Y:S01]  /*14fe0*/  IMAD R9, R0, 0x8, R3 ;  /* 0x0000000800097824 */ /* 0x000fe200078e0203 */
[----:B------:R-:W-:Y:S01]  /*14ff0*/  SHF.L.U32 R4, R5, 0x1f, RZ ;  /* 0x0000001f05047819 */ /* 0x000fe200000006ff */
[----:B0-----:R-:W-:Y:S06]  /*15000*/  @!P0 BRA `(.L_x_565) ;  /* 0x0000000800908947 */ /* 0x001fec0003800000 */
.L_x_588:
[----:B------:R-:W1:Y:S01]  /*15010*/  SYNCS.PHASECHK.TRANS64.TRYWAIT P0, [R9+URZ], R4 ;  /* 0x00000004090075a7 */ /* 0x000e62000800017f */
[----:B------:R-:W-:-:S05]  /*15020*/  VIADD R0, R0, 0x1 ;  /* 0x0000000100007836 */ /* 0x000fca0000000000 */
[----:B------:R-:W-:-:S04]  /*15030*/  ISETP.NE.AND P1, PT, R0, 0x10, PT ;  /* 0x000000100000780c */ /* 0x000fc80003f25270 */
[----:B0-----:R-:W-:Y:S02]  /*15040*/  SEL R2, RZ, 0x1, P1 ;  /* 0x00000001ff027807 */ /* 0x001fe40000800000 */
[----:B------:R-:W-:Y:S02]  /*15050*/  SEL R0, R0, RZ, P1 ;  /* 0x000000ff00007207 */ /* 0x000fe40000800000 */
[----:B------:R-:W-:-:S03]  /*15060*/  LOP3.LUT R7, R5, R2, RZ, 0x3c, !PT ;  /* 0x0000000205077212 */ /* 0x000fc600078e3cff */
[----:B------:R-:W-:Y:S01]  /*15070*/  IMAD R6, R0, 0x8, R3 ;  /* 0x0000000800067824 */ /* 0x000fe200078e0203 */
[----:B------:R-:W-:Y:S01]  /*15080*/  SHF.L.U32 R5, R7, 0x1f, RZ ;  /* 0x0000001f07057819 */ /* 0x000fe200000006ff */
[----:B-1----:R-:W-:Y:S06]  /*15090*/  @!P0 BRA `(.L_x_566) ;  /* 0x0000000800808947 */ /* 0x002fec0003800000 */
.L_x_589:
[----:B------:R-:W1:Y:S01]  /*150a0*/  SYNCS.PHASECHK.TRANS64.TRYWAIT P0, [R6+URZ], R5 ;  /* 0x00000005060075a7 */ /* 0x000e62000800017f */
[----:B------:R-:W-:-:S05]  /*150b0*/  VIADD R0, R0, 0x1 ;  /* 0x0000000100007836 */ /* 0x000fca0000000000 */
[----:B------:R-:W-:-:S04]  /*150c0*/  ISETP.NE.AND P1, PT, R0, 0x10, PT ;  /* 0x000000100000780c */ /* 0x000fc80003f25270 */
[----:B------:R-:W-:Y:S02]  /*150d0*/  SEL R2, RZ, 0x1, P1 ;  /* 0x00000001ff027807 */ /* 0x000fe40000800000 */
[----:B------:R-:W-:Y:S02]  /*150e0*/  SEL R0, R0, RZ, P1 ;  /* 0x000000ff00007207 */ /* 0x000fe40000800000 */
[----:B------:R-:W-:-:S03]  /*150f0*/  LOP3.LUT R7, R7, R2, RZ, 0x3c, !PT ;  /* 0x0000000207077212 */ /* 0x000fc600078e3cff */
[----:B0-----:R-:W-:Y:S01]  /*15100*/  IMAD R9, R0, 0x8, R3 ;  /* 0x0000000800097824 */ /* 0x001fe200078e0203 */
[----:B------:R-:W-:Y:S01]  /*15110*/  SHF.L.U32 R4, R7, 0x1f, RZ ;  /* 0x0000001f07047819 */ /* 0x000fe200000006ff */
[----:B-1----:R-:W-:Y:S06]  /*15120*/  @!P0 BRA `(.L_x_567) ;  /* 0x0000000800708947 */ /* 0x002fec0003800000 */
.L_x_590:
        /* <DEDUP_REMOVED lines=9> */
.L_x_591:
        /* <DEDUP_REMOVED lines=9> */
.L_x_592:
        /* <DEDUP_REMOVED lines=9> */
.L_x_593:
        /* <DEDUP_REMOVED lines=9> */
.L_x_594:
        /* <DEDUP_REMOVED lines=9> */
.L_x_595:
        /* <DEDUP_REMOVED lines=9> */
.L_x_596:
        /* <DEDUP_REMOVED lines=9> */
.L_x_597:
        /* <DEDUP_REMOVED lines=9> */
.L_x_598:
        /* <DEDUP_REMOVED lines=9> */
.L_x_599:
        /* <DEDUP_REMOVED lines=9> */
.L_x_600:
        /* <DEDUP_REMOVED lines=9> */
.L_x_601:
[----:B------:R-:W1:Y:S01]  /*15760*/  SYNCS.PHASECHK.TRANS64.TRYWAIT P0, [R6+URZ], R5 ;  /* 0x00000005060075a7 */ /* 0x000e62000800017f */
[----:B------:R-:W-:-:S05]  /*15770*/  VIADD R0, R0, 0x1 ;  /* 0x0000000100007836 */ /* 0x000fca0000000000 */
[----:B------:R-:W-:-:S04]  /*15780*/  ISETP.NE.AND P1, PT, R0, 0x10, PT ;  /* 0x000000100000780c */ /* 0x000fc80003f25270 */
[----:B------:R-:W-:Y:S02]  /*15790*/  SEL R2, RZ, 0x1, P1 ;  /* 0x00000001ff027807 */ /* 0x000fe40000800000 */
[----:B------:R-:W-:Y:S02]  /*157a0*/  SEL R0, R0, RZ, P1 ;  /* 0x000000ff00007207 */ /* 0x000fe40000800000 */
[----:B------:R-:W-:Y:S01]  /*157b0*/  LOP3.LUT R2, R7, R2, RZ, 0x3c, !PT ;  /* 0x0000000207027212 */ /* 0x000fe200078e3cff */
[----:B-1----:R-:W-:Y:S06]  /*157c0*/  @!P0 BRA `(.L_x_579) ;  /* 0x0000000400b88947 */ /* 0x002fec0003800000 */
.L_x_602:
[----:B------:R-:W-:Y:S01]  /*157d0*/  IMAD R3, R0, 0x8, R3 ;  /* 0x0000000800037824 */ /* 0x000fe200078e0203 */
[----:B------:R-:W-:-:S07]  /*157e0*/  SHF.L.U32 R0, R2, 0x1f, RZ ;  /* 0x0000001f02007819 */ /* 0x000fce00000006ff */
.L_x_580:
[----:B--2---:R2:W3:Y:S02]  /*157f0*/  SYNCS.PHASECHK.TRANS64.TRYWAIT P0, [R3+URZ], R0 ;  /* 0x00000000030075a7 */ /* 0x0044e4000800017f */
[----:B---3--:R-:W-:Y:S05]  /*15800*/  @!P0 NANOSLEEP.SYNCS 0x989680 ;  /* 0x009896800000895d */ /* 0x008fea0003900000 */
[----:B------:R-:W3:Y:S02]  /*15810*/  @!P0 SYNCS.PHASECHK.TRANS64 P0, [R3+URZ], R0 ;  /* 0x00000000030085a7 */ /* 0x000ee4000800007f */
[----:B---3--:R-:W-:Y:S05]  /*15820*/  @!P0 BRA `(.L_x_580) ;  /* 0xfffffffc00f08947 */ /* 0x008fea000383ffff */
.L_x_563:
[----:B------:R-:W-:Y:S05]  /*15830*/  BSYNC B0 ;  /* 0x0000000000007941 */ /* 0x000fea0003800000 */
.L_x_562:
[----:B------:R-:W-:Y:S05]  /*15840*/  EXIT ;  /* 0x000000000000794d */ /* 0x000fea0003800000 */
.L_x_22:
[----:B-1----:R1:W2:Y:S02]  /*15850*/  SYNCS.PHASECHK.TRANS64.TRYWAIT P1, [R3+URZ], R0 ;  /* 0x00000000030075a7 */ /* 0x0022a4000802017f */
[----:B--2---:R-:W-:Y:S05]  /*15860*/  @!P1 NANOSLEEP.SYNCS 0x989680 ;  /* 0x009896800000995d */ /* 0x004fea0003900000 */
[----:B------:R-:W2:Y:S02]  /*15870*/  @!P1 SYNCS.PHASECHK.TRANS64 P1, [R3+URZ], R0 ;  /* 0x00000000030095a7 */ /* 0x000ea4000802007f */
[----:B--2---:R-:W-:Y:S05]  /*15880*/  @!P1 BRA `(.L_x_22) ;  /* 0xfffffffc00f09947 */ /* 0x004fea000383ffff */
[----:B------:R-:W-:Y:S05]  /*15890*/  BRA `(.L_x_21) ;  /* 0xfffffebc00a07947 */ /* 0x000fea000383ffff */
.L_x_27:
[----:B-1----:R-:W-:-:S04]  /*158a0*/  IMAD.U32 R7, RZ, RZ, UR4 ;  /* 0x00000004ff077e24 */ /* 0x002fc8000f8e00ff */
[----:B------:R1:W2:Y:S03]  /*158b0*/  SYNCS.PHASECHK.TRANS64.TRYWAIT P1, [R7+URZ], R5 ;  /* 0x00000005070075a7 */ /* 0x0002a6000802017f */
[----:B--2---:R-:W-:Y:S05]  /*158c0*/  @!P1 NANOSLEEP.SYNCS 0x989680 ;  /* 0x009896800000995d */ /* 0x004fea0003900000 */
[----:B------:R-:W2:Y:S02]  /*158d0*/  @!P1 SYNCS.PHASECHK.TRANS64 P1, [R7+URZ], R5 ;  /* 0x00000005070095a7 */ /* 0x000ea4000802007f */
[----:B--2---:R-:W-:Y:S05]  /*158e0*/  @!P1 BRA `(.L_x_27) ;  /* 0xfffffffc00ec9947 */ /* 0x004fea000383ffff */
[----:B------:R-:W-:Y:S05]  /*158f0*/  BRA `(.L_x_26) ;  /* 0xfffffec400307947 */ /* 0x000fea000383ffff */
.L_x_550:
[----:B------:R-:W-:Y:S01]  /*15900*/  BSSY B1, `(.L_x_581) ;  /* 0x0000006000017945 */ /* 0x000fe20003800000 */
[----:B------:R-:W-:-:S07]  /*15910*/  IMAD.MOV.U32 R15, RZ, RZ, -0x1 ;  /* 0xffffffffff0f7424 */ /* 0x000fce00078e00ff */
[----:B------:R-:W-:Y:S05]  /*15920*/  WARPSYNC.COLLECTIVE R15, `(.L_x_582) ;  /* 0x000000000f0c7348 */ /* 0x000fea0003c00000 */
[----:B------:R-:W-:Y:S02]  /*15930*/  ELECT P6, UR62, PT ;  /* 0x00000000003e782f */ /* 0x000fe400038c0000 */
[----:B------:R-:W-:Y:S01]  /*15940*/  MOV R14, UR62 ;  /* 0x0000003e000e7c02 */ /* 0x000fe20008000f00 */
[----:B------:R-:W-:Y:S10]  /*15950*/  ENDCOLLECTIVE ;  /* 0x000000000000791b */ /* 0x000ff40003800000 */
.L_x_582:
[----:B------:R-:W-:Y:S05]  /*15960*/  BSYNC B1 ;  /* 0x0000000000017941 */ /* 0x000fea0003800000 */
.L_x_581:
[----:B------:R-:W-:Y:S05]  /*15970*/  BRA `(.L_x_583) ;  /* 0xffffffe800607947 */ /* 0x000fea000383ffff */
.L_x_553:
[----:B0-----:R0:W2:Y:S02]  /*15980*/  SYNCS.PHASECHK.TRANS64.TRYWAIT P0, [R14+URZ+0x80], R3 ;  /* 0x000080030e0075a7 */ /* 0x0010a4000800017f */
[----:B--2---:R-:W-:Y:S05]  /*15990*/  @!P0 NANOSLEEP.SYNCS 0x989680 ;  /* 0x009896800000895d */ /* 0x004fea0003900000 */
[----:B------:R-:W2:Y:S02]  /*159a0*/  @!P0 SYNCS.PHASECHK.TRANS64 P0, [R14+URZ+0x80], R3 ;  /* 0x000080030e0085a7 */ /* 0x000ea4000800007f */
[----:B--2---:R-:W-:Y:S05]  /*159b0*/  @!P0 BRA `(.L_x_553) ;  /* 0xfffffffc00f08947 */ /* 0x004fea000383ffff */
[----:B------:R-:W-:Y:S05]  /*159c0*/  BRA `(.L_x_584) ;  /* 0xffffffe8009c7947 */ /* 0x000fea000383ffff */
.L_x_561:
[----:B------:R-:W-:Y:S01]  /*159d0*/  BSSY B0, `(.L_x_585) ;  /* 0x0000006000007945 */ /* 0x000fe20003800000 */
[----:B------:R-:W-:-:S07]  /*159e0*/  IMAD.MOV.U32 R15, RZ, RZ, -0x1 ;  /* 0xffffffffff0f7424 */ /* 0x000fce00078e00ff */
[----:B------:R-:W-:Y:S05]  /*159f0*/  WARPSYNC.COLLECTIVE R15, `(.L_x_586) ;  /* 0x000000000f0c7348 */ /* 0x000fea0003c00000 */
[----:B------:R-:W-:Y:S02]  /*15a00*/  ELECT P6, UR62, PT ;  /* 0x00000000003e782f */ /* 0x000fe400038c0000 */
[----:B------:R-:W-:Y:S01]  /*15a10*/  MOV R14, UR62 ;  /* 0x0000003e000e7c02 */ /* 0x000fe20008000f00 */
[----:B------:R-:W-:Y:S10]  /*15a20*/  ENDCOLLECTIVE ;  /* 0x000000000000791b */ /* 0x000ff40003800000 */
.L_x_586:
[----:B------:R-:W-:Y:S05]  /*15a30*/  BSYNC B0 ;  /* 0x0000000000007941 */ /* 0x000fea0003800000 */
.L_x_585:
[----:B------:R-:W-:Y:S05]  /*15a40*/  BRA `(.L_x_587) ;  /* 0xfffffff400187947 */ /* 0x000fea000383ffff */
.L_x_565:
[----:B0-----:R0:W1:Y:S02]  /*15a50*/  SYNCS.PHASECHK.TRANS64.TRYWAIT P0, [R7+URZ], R2 ;  /* 0x00000002070075a7 */ /* 0x001064000800017f */
[----:B-1----:R-:W-:Y:S05]  /*15a60*/  @!P0 NANOSLEEP.SYNCS 0x989680 ;  /* 0x009896800000895d */ /* 0x002fea0003900000 */
[----:B------:R-:W1:Y:S02]  /*15a70*/  @!P0 SYNCS.PHASECHK.TRANS64 P0, [R7+URZ], R2 ;  /* 0x00000002070085a7 */ /* 0x000e64000800007f */
[----:B-1----:R-:W-:Y:S05]  /*15a80*/  @!P0 BRA `(.L_x_565) ;  /* 0xfffffffc00f08947 */ /* 0x002fea000383ffff */
[----:B------:R-:W-:Y:S05]  /*15a90*/  BRA `(.L_x_588) ;  /* 0xfffffff4005c7947 */ /* 0x000fea000383ffff */
.L_x_566:
[----:B0-----:R0:W1:Y:S02]  /*15aa0*/  SYNCS.PHASECHK.TRANS64.TRYWAIT P0, [R9+URZ], R4 ;  /* 0x00000004090075a7 */ /* 0x001064000800017f */
[----:B-1----:R-:W-:Y:S05]  /*15ab0*/  @!P0 NANOSLEEP.SYNCS 0x989680 ;  /* 0x009896800000895d */ /* 0x002fea0003900000 */
[----:B------:R-:W1:Y:S02]  /*15ac0*/  @!P0 SYNCS.PHASECHK.TRANS64 P0, [R9+URZ], R4 ;  /* 0x00000004090085a7 */ /* 0x000e64000800007f */
[----:B-1----:R-:W-:Y:S05]  /*15ad0*/  @!P0 BRA `(.L_x_566) ;  /* 0xfffffffc00f08947 */ /* 0x002fea000383ffff */
[----:B------:R-:W-:Y:S05]  /*15ae0*/  BRA `(.L_x_589) ;  /* 0xfffffff4006c7947 */ /* 0x000fea000383ffff */
.L_x_567:
[----:B0-----:R0:W1:Y:S02]  /*15af0*/  SYNCS.PHASECHK.TRANS64.TRYWAIT P0, [R6+URZ], R5 ;  /* 0x00000005060075a7 */ /* 0x001064000800017f */
[----:B-1----:R-:W-:Y:S05]  /*15b00*/  @!P0 NANOSLEEP.SYNCS 0x989680 ;  /* 0x009896800000895d */ /* 0x002fea0003900000 */
[----:B------:R-:W1:Y:S02]  /*15b10*/  @!P0 SYNCS.PHASECHK.TRANS64 P0, [R6+URZ], R5 ;  /* 0x00000005060085a7 */ /* 0x000e64000800007f */
[----:B-1----:R-:W-:Y:S05]  /*15b20*/  @!P0 BRA `(.L_x_567) ;  /* 0xfffffffc00f08947 */ /* 0x002fea000383ffff */
[----:B------:R-:W-:Y:S05]  /*15b30*/  BRA `(.L_x_590) ;  /* 0xfffffff4007c7947 */ /* 0x000fea000383ffff */
.L_x_568:
[----:B0-----:R0:W1:Y:S02]  /*15b40*/  SYNCS.PHASECHK.TRANS64.TRYWAIT P0, [R9+URZ], R4 ;  /* 0x00000004090075a7 */ /* 0x001064000800017f */
[----:B-1----:R-:W-:Y:S05]  /*15b50*/  @!P0 NANOSLEEP.SYNCS 0x989680 ;  /* 0x009896800000895d */ /* 0x002fea0003900000 */
[----:B------:R-:W1:Y:S02]  /*15b60*/  @!P0 SYNCS.PHASECHK.TRANS64 P0, [R9+URZ], R4 ;  /* 0x00000004090085a7 */ /* 0x000e64000800007f */
[----:B-1----:R-:W-:Y:S05]  /*15b70*/  @!P0 BRA `(.L_x_568) ;  /* 0xfffffffc00f08947 */ /* 0x002fea000383ffff */
[----:B------:R-:W-:Y:S05]  /*15b80*/  BRA `(.L_x_591) ;  /* 0xfffffff4008c7947 */ /* 0x000fea000383ffff */
.L_x_569:
[----:B0-----:R0:W1:Y:S02]  /*15b90*/  SYNCS.PHASECHK.TRANS64.TRYWAIT P0, [R6+URZ], R5 ;  /* 0x00000005060075a7 */ /* 0x001064000800017f */
[----:B-1----:R-:W-:Y:S05]  /*15ba0*/  @!P0 NANOSLEEP.SYNCS 0x989680 ;  /* 0x009896800000895d */ /* 0x002fea0003900000 */
[----:B------:R-:W1:Y:S02]  /*15bb0*/  @!P0 SYNCS.PHASECHK.TRANS64 P0, [R6+URZ], R5 ;  /* 0x00000005060085a7 */ /* 0x000e64000800007f */
[----:B-1----:R-:W-:Y:S05]  /*15bc0*/  @!P0 BRA `(.L_x_569) ;  /* 0xfffffffc00f08947 */ /* 0x002fea000383ffff */
[----:B------:R-:W-:Y:S05]  /*15bd0*/  BRA `(.L_x_592) ;  /* 0xfffffff4009c7947 */ /* 0x000fea000383ffff */
.L_x_570:
[----:B0-----:R0:W1:Y:S02]  /*15be0*/  SYNCS.PHASECHK.TRANS64.TRYWAIT P0, [R9+URZ], R4 ;  /* 0x00000004090075a7 */ /* 0x001064000800017f */
[----:B-1----:R-:W-:Y:S05]  /*15bf0*/  @!P0 NANOSLEEP.SYNCS 0x989680 ;  /* 0x009896800000895d */ /* 0x002fea0003900000 */
[----:B------:R-:W1:Y:S02]  /*15c00*/  @!P0 SYNCS.PHASECHK.TRANS64 P0, [R9+URZ], R4 ;  /* 0x00000004090085a7 */ /* 0x000e64000800007f */
[----:B-1----:R-:W-:Y:S05]  /*15c10*/  @!P0 BRA `(.L_x_570) ;  /* 0xfffffffc00f08947 */ /* 0x002fea000383ffff */
[----:B------:R-:W-:Y:S05]  /*15c20*/  BRA `(.L_x_593) ;  /* 0xfffffff400ac7947 */ /* 0x000fea000383ffff */
.L_x_571:
[----:B0-----:R0:W1:Y:S02]  /*15c30*/  SYNCS.PHASECHK.TRANS64.TRYWAIT P0, [R6+URZ], R5 ;  /* 0x00000005060075a7 */ /* 0x001064000800017f */
[----:B-1----:R-:W-:Y:S05]  /*15c40*/  @!P0 NANOSLEEP.SYNCS 0x989680 ;  /* 0x009896800000895d */ /* 0x002fea0003900000 */
[----:B------:R-:W1:Y:S02]  /*15c50*/  @!P0 SYNCS.PHASECHK.TRANS64 P0, [R6+URZ], R5 ;  /* 0x00000005060085a7 */ /* 0x000e64000800007f */
[----:B-1----:R-:W-:Y:S05]  /*15c60*/  @!P0 BRA `(.L_x_571) ;  /* 0xfffffffc00f08947 */ /* 0x002fea000383ffff */
[----:B------:R-:W-:Y:S05]  /*15c70*/  BRA `(.L_x_594) ;  /* 0xfffffff400bc7947 */ /* 0x000fea000383ffff */
.L_x_572:
[----:B0-----:R0:W1:Y:S02]  /*15c80*/  SYNCS.PHASECHK.TRANS64.TRYWAIT P0, [R9+URZ], R4 ;  /* 0x00000004090075a7 */ /* 0x001064000800017f */
[----:B-1----:R-:W-:Y:S05]  /*15c90*/  @!P0 NANOSLEEP.SYNCS 0x989680 ;  /* 0x009896800000895d */ /* 0x002fea0003900000 */
[----:B------:R-:W1:Y:S02]  /*15ca0*/  @!P0 SYNCS.PHASECHK.TRANS64 P0, [R9+URZ], R4 ;  /* 0x00000004090085a7 */ /* 0x000e64000800007f */
[----:B-1----:R-:W-:Y:S05]  /*15cb0*/  @!P0 BRA `(.L_x_572) ;  /* 0xfffffffc00f08947 */ /* 0x002fea000383ffff */
[----:B------:R-:W-:Y:S05]  /*15cc0*/  BRA `(.L_x_595) ;  /* 0xfffffff400cc7947 */ /* 0x000fea000383ffff */
.L_x_573:
[----:B0-----:R0:W1:Y:S02]  /*15cd0*/  SYNCS.PHASECHK.TRANS64.TRYWAIT P0, [R6+URZ], R5 ;  /* 0x00000005060075a7 */ /* 0x001064000800017f */
[----:B-1----:R-:W-:Y:S05]  /*15ce0*/  @!P0 NANOSLEEP.SYNCS 0x989680 ;  /* 0x009896800000895d */ /* 0x002fea0003900000 */
[----:B------:R-:W1:Y:S02]  /*15cf0*/  @!P0 SYNCS.PHASECHK.TRANS64 P0, [R6+URZ], R5 ;  /* 0x00000005060085a7 */ /* 0x000e64000800007f */
[----:B-1----:R-:W-:Y:S05]  /*15d00*/  @!P0 BRA `(.L_x_573) ;  /* 0xfffffffc00f08947 */ /* 0x002fea000383ffff */
[----:B------:R-:W-:Y:S05]  /*15d10*/  BRA `(.L_x_596) ;  /* 0xfffffff400dc7947 */ /* 0x000fea000383ffff */
.L_x_574:
[----:B0-----:R0:W1:Y:S02]  /*15d20*/  SYNCS.PHASECHK.TRANS64.TRYWAIT P0, [R9+URZ], R4 ;  /* 0x00000004090075a7 */ /* 0x001064000800017f */
[----:B-1----:R-:W-:Y:S05]  /*15d30*/  @!P0 NANOSLEEP.SYNCS 0x989680 ;  /* 0x009896800000895d */ /* 0x002fea0003900000 */
[----:B------:R-:W1:Y:S02]  /*15d40*/  @!P0 SYNCS.PHASECHK.TRANS64 P0, [R9+URZ], R4 ;  /* 0x00000004090085a7 */ /* 0x000e64000800007f */
[----:B-1----:R-:W-:Y:S05]  /*15d50*/  @!P0 BRA `(.L_x_574) ;  /* 0xfffffffc00f08947 */ /* 0x002fea000383ffff */
[----:B------:R-:W-:Y:S05]  /*15d60*/  BRA `(.L_x_597) ;  /* 0xfffffff400ec7947 */ /* 0x000fea000383ffff */
.L_x_575:
[----:B0-----:R0:W1:Y:S02]  /*15d70*/  SYNCS.PHASECHK.TRANS64.TRYWAIT P0, [R6+URZ], R5 ;  /* 0x00000005060075a7 */ /* 0x001064000800017f */
[----:B-1----:R-:W-:Y:S05]  /*15d80*/  @!P0 NANOSLEEP.SYNCS 0x989680 ;  /* 0x009896800000895d */ /* 0x002fea0003900000 */
[----:B------:R-:W1:Y:S02]  /*15d90*/  @!P0 SYNCS.PHASECHK.TRANS64 P0, [R6+URZ], R5 ;  /* 0x00000005060085a7 */ /* 0x000e64000800007f */
[----:B-1----:R-:W-:Y:S05]  /*15da0*/  @!P0 BRA `(.L_x_575) ;  /* 0xfffffffc00f08947 */ /* 0x002fea000383ffff */
[----:B------:R-:W-:Y:S05]  /*15db0*/  BRA `(.L_x_598) ;  /* 0xfffffff400fc7947 */ /* 0x000fea000383ffff */
.L_x_576:
[----:B0-----:R0:W1:Y:S02]  /*15dc0*/  SYNCS.PHASECHK.TRANS64.TRYWAIT P0, [R9+URZ], R4 ;  /* 0x00000004090075a7 */ /* 0x001064000800017f */
[----:B-1----:R-:W-:Y:S05]  /*15dd0*/  @!P0 NANOSLEEP.SYNCS 0x989680 ;  /* 0x009896800000895d */ /* 0x002fea0003900000 */
[----:B------:R-:W1:Y:S02]  /*15de0*/  @!P0 SYNCS.PHASECHK.TRANS64 P0, [R9+URZ], R4 ;  /* 0x00000004090085a7 */ /* 0x000e64000800007f */
[----:B-1----:R-:W-:Y:S05]  /*15df0*/  @!P0 BRA `(.L_x_576) ;  /* 0xfffffffc00f08947 */ /* 0x002fea000383ffff */
[----:B------:R-:W-:Y:S05]  /*15e00*/  BRA `(.L_x_599) ;  /* 0xfffffff8000c7947 */ /* 0x000fea000383ffff */
.L_x_577:
[----:B0-----:R0:W1:Y:S02]  /*15e10*/  SYNCS.PHASECHK.TRANS64.TRYWAIT P0, [R6+URZ], R5 ;  /* 0x00000005060075a7 */ /* 0x001064000800017f */
[----:B-1----:R-:W-:Y:S05]  /*15e20*/  @!P0 NANOSLEEP.SYNCS 0x989680 ;  /* 0x009896800000895d */ /* 0x002fea0003900000 */
[----:B------:R-:W1:Y:S02]  /*15e30*/  @!P0 SYNCS.PHASECHK.TRANS64 P0, [R6+URZ], R5 ;  /* 0x00000005060085a7 */ /* 0x000e64000800007f */
[----:B-1----:R-:W-:Y:S05]  /*15e40*/  @!P0 BRA `(.L_x_577) ;  /* 0xfffffffc00f08947 */ /* 0x002fea000383ffff */
[----:B------:R-:W-:Y:S05]  /*15e50*/  BRA `(.L_x_600) ;  /* 0xfffffff8001c7947 */ /* 0x000fea000383ffff */
.L_x_578:
[----:B0-----:R0:W1:Y:S02]  /*15e60*/  SYNCS.PHASECHK.TRANS64.TRYWAIT P0, [R9+URZ], R4 ;  /* 0x00000004090075a7 */ /* 0x001064000800017f */
[----:B-1----:R-:W-:Y:S05]  /*15e70*/  @!P0 NANOSLEEP.SYNCS 0x989680 ;  /* 0x009896800000895d */ /* 0x002fea0003900000 */
[----:B------:R-:W1:Y:S02]  /*15e80*/  @!P0 SYNCS.PHASECHK.TRANS64 P0, [R9+URZ], R4 ;  /* 0x00000004090085a7 */ /* 0x000e64000800007f */
[----:B-1----:R-:W-:Y:S05]  /*15e90*/  @!P0 BRA `(.L_x_578) ;  /* 0xfffffffc00f08947 */ /* 0x002fea000383ffff */
[----:B------:R-:W-:Y:S05]  /*15ea0*/  BRA `(.L_x_601) ;  /* 0xfffffff8002c7947 */ /* 0x000fea000383ffff */
.L_x_579:
[----:B-1----:R1:W2:Y:S02]  /*15eb0*/  SYNCS.PHASECHK.TRANS64.TRYWAIT P0, [R6+URZ], R5 ;  /* 0x00000005060075a7 */ /* 0x0022a4000800017f */
[----:B--2---:R-:W-:Y:S05]  /*15ec0*/  @!P0 NANOSLEEP.SYNCS 0x989680 ;  /* 0x009896800000895d */ /* 0x004fea0003900000 */
[----:B------:R-:W2:Y:S02]  /*15ed0*/  @!P0 SYNCS.PHASECHK.TRANS64 P0, [R6+URZ], R5 ;  /* 0x00000005060085a7 */ /* 0x000ea4000800007f */
[----:B--2---:R-:W-:Y:S05]  /*15ee0*/  @!P0 BRA `(.L_x_579) ;  /* 0xfffffffc00f08947 */ /* 0x004fea000383ffff */
[----:B------:R-:W-:Y:S05]  /*15ef0*/  BRA `(.L_x_602) ;  /* 0xfffffff800347947 */ /* 0x000fea000383ffff */
.L_x_603:
[----:B------:R-:W-:-:S00]  /*15f00*/  BRA `(.L_x_603) ;  /* 0xfffffffc00fc7947 */ /* 0x000fc0000383ffff */
[----:B------:R-:W-:-:S00]  /*15f10*/  NOP ;  /* 0x0000000000007918 */ /* 0x000fc00000000000 */
        /* <DEDUP_REMOVED lines=14> */
.L_x_604:


//--------------------- .nv.global.init           --------------------------
	.section	.nv.global.init,"aw",@progbits
.nv.global.init:
	.type		$str$22,@object
	.size		$str$22,($str$23 - $str$22)
$str$22:
        /*0000*/ 	.byte	0x6b, 0x5f, 0x74, 0x69, 0x6c, 0x65, 0x5f, 0x63, 0x6f, 0x75, 0x6e, 0x74, 0x20, 0x3e, 0x3d, 0x20
        /*0010*/ 	.byte	0x31, 0x00
	.type		$str$23,@object
	.size		$str$23,(__unnamed_1 - $str$23)
$str$23:
        /*0012*/ 	.byte	0x2f, 0x74, 0x6d, 0x70, 0x2f, 0x63, 0x75, 0x74, 0x6c, 0x61, 0x73, 0x73, 0x5f, 0x73, 0x77, 0x65
        /*0022*/ 	.byte	0x65, 0x70, 0x5f, 0x73, 0x72, 0x63, 0x2f, 0x69, 0x6e, 0x63, 0x6c, 0x75, 0x64, 0x65, 0x2f, 0x63
        /*0032*/ 	.byte	0x75, 0x74, 0x6c, 0x61, 0x73, 0x73, 0x2f, 0x67, 0x65, 0x6d, 0x6d, 0x2f, 0x63, 0x6f, 0x6c, 0x6c
        /*0042*/ 	.byte	0x65, 0x63, 0x74, 0x69, 0x76, 0x65, 0x2f, 0x73, 0x6d, 0x39, 0x30, 0x5f, 0x6d, 0x6d, 0x61, 0x5f
        /*0052*/ 	.byte	0x74, 0x6d, 0x61, 0x5f, 0x67, 0x6d, 0x6d, 0x61, 0x5f, 0x73, 0x73, 0x5f, 0x77, 0x61, 0x72, 0x70
        /*0062*/ 	.byte	0x73, 0x70, 0x65, 0x63, 0x69, 0x61, 0x6c, 0x69, 0x7a, 0x65, 0x64, 0x2e, 0x68, 0x70, 0x70, 0x00
	.type		__unnamed_1,@object
	.size		__unnamed_1,(.L_0 - __unnamed_1)
__unnamed_1:
        /* <DEDUP_REMOVED lines=181> */
        /*0bc2*/ 	.byte	0x64, 0x65, 0x6e, 0x74, 0x69, 0x74, 0x79, 0x5d, 0x00
.L_0:


//--------------------- .nv.shared._ZN7cutlass13device_kernelINS_4gemm6kernel13GemmUniversalIN4cute5tupleIJiiiiEEENS1_10collective13CollectiveMmaINS1_34MainloopSm90TmaGmmaWarpSpecializedILi16ENS5_IJNS4_1CILi2EEENSA_ILi1EEESC_EEENS1_35KernelTmaWarpSpecializedCooperativeEEENS5_IJNSA_ILi192EEENSA_ILi256EEENSA_ILi16EEEEEENS_6half_tENS5_IJlSC_lEEESK_SL_NS4_8TiledMMAINS4_8MMA_AtomIJNS4_4SM904GMMA26MMA_64x256x16_F32F16F16_SSILNSP_5MajorE0ELSR_0ELNSP_7ScaleInE1ELSS_1EEEEEENS4_6LayoutISD_NS5_IJSC_NSA_ILi0EEESW_EEEEENS5_IJNS4_10UnderscoreESZ_SZ_EEEEENS4_13SM90_TMA_LOADENS4_14ComposedLayoutINS4_7SwizzleILi1ELi4ELi3EEENS4_18smem_ptr_flag_bitsILi16EEENSV_INS5_IJNSA_ILi8EEESI_EEENS5_IJSI_SC_EEEEEEEvNS4_8identityENS4_23SM90_TMA_LOAD_MULTICASTES1C_vS1D_EENS_8epilogue10collective6detail29Sm90TmaWarpSpecializedAdapterINS1H_15DefaultEpilogueISK_SL_SL_NS1G_6thread17LinearCombinationISK_Li1EffLNS1L_9ScaleType4KindE0ELNS_15FloatRoundStyleE2ESK_EENS1_15EpilogueDefaultEEEEEvvEEEEvNT_6ParamsE --------------------------
	.section	.nv.shared._ZN7cutlass13device_kernelINS_4gemm6kernel13GemmUniversalIN4cute5tupleIJiiiiEEENS1_10collective13CollectiveMmaINS1_34MainloopSm90TmaGmmaWarpSpecializedILi16ENS5_IJNS4_1CILi2EEENSA_ILi1EEESC_EEENS1_35KernelTmaWarpSpecializedCooperativeEEENS5_IJNSA_ILi192EEENSA_ILi256EEENSA_ILi16EEEEEENS_6half_tENS5_IJlSC_lEEESK_SL_NS4_8TiledMMAINS4_8MMA_AtomIJNS4_4SM904GMMA26MMA_64x256x16_F32F16F16_SSILNSP_5MajorE0ELSR_0ELNSP_7ScaleInE1ELSS_1EEEEEENS4_6LayoutISD_NS5_IJSC_NSA_ILi0EEESW_EEEEENS5_IJNS4_10UnderscoreESZ_SZ_EEEEENS4_13SM90_TMA_LOADENS4_14ComposedLayoutINS4_7SwizzleILi1ELi4ELi3EEENS4_18smem_ptr_flag_bitsILi16EEENSV_INS5_IJNSA_ILi8EEESI_EEENS5_IJSI_SC_EEEEEEEvNS4_8identityENS4_23SM90_TMA_LOAD_MULTICASTES1C_vS1D_EENS_8epilogue10collective6detail29Sm90TmaWarpSpecializedAdapterINS1H_15DefaultEpilogueISK_SL_SL_NS1G_6thread17LinearCombinationISK_Li1EffLNS1L_9ScaleType4KindE0ELNS_15FloatRoundStyleE2ESK_EENS1_15EpilogueDefaultEEEEEvvEEEEvNT_6ParamsE,"aw",@nobits
	.sectionflags	@""
	.align	16
	.zero		1024


//--------------------- .nv.shared.reserved.0     --------------------------
	.section	.nv.shared.reserved.0,"aw",@nobits
	.weak		__nv_reservedSMEM_offset_0_alias
	.size		__nv_reservedSMEM_offset_0_alias, 0, 0
	.other		__nv_reservedSMEM_offset_0_alias,@"STO_CUDA_RESERVED_SHARED STV_DEFAULT"
__nv_reservedSMEM_offset_0_alias:
	.zero		0


//--------------------- .nv.global                --------------------------
	.section	.nv.global,"aw",@nobits
.nv.global:
	.type		_ZN40_INTERNAL_fdd7d065_4_k_cu_3802d914_174054cute1_E,@object
	.size		_ZN40_INTERNAL_fdd7d065_4_k_cu_3802d914_174054cute1_E,(_ZN40_INTERNAL_fdd7d065_4_k_cu_3802d914_174054cuda3std3__45__cpo6cbeginE - _ZN40_INTERNAL_fdd7d065_4_k_cu_3802d914_174054cute1_E)
_ZN40_INTERNAL_fdd7d065_4_k_cu_3802d914_174054cute1_E:
	.zero		1
	.type		_ZN40_INTERNAL_fdd7d065_4_k_cu_3802d914_174054cuda3std3__45__cpo6cbeginE,@object
	.size		_ZN40_INTERNAL_fdd7d065_4_k_cu_3802d914_174054cuda3std3__45__cpo6cbeginE,(_ZN40_INTERNAL_fdd7d065_4_k_cu_3802d914_174054cuda3std3__48in_placeE - _ZN40_INTERNAL_fdd7d065_4_k_cu_3802d914_174054cuda3std3__45__cpo6cbeginE)
_ZN40_INTERNAL_fdd7d065_4_k_cu_3802d914_174054cuda3std3__45__cpo6cbeginE:
	.zero		1
	.type		_ZN40_INTERNAL_fdd7d065_4_k_cu_3802d914_174054cuda3std3__48in_placeE,@object
	.size		_ZN40_INTERNAL_fdd7d065_4_k_cu_3802d914_174054cuda3std3__48in_placeE,(_ZN40_INTERNAL_fdd7d065_4_k_cu_3802d914_174054cuda3std6ranges3__45__cpo9iter_moveE - _ZN40_INTERNAL_fdd7d065_4_k_cu_3802d914_174054cuda3std3__48in_placeE)
_ZN40_INTERNAL_fdd7d065_4_k_cu_3802d914_174054cuda3std3__48in_placeE:
	.zero		1
	.type		_ZN40_INTERNAL_fdd7d065_4_k_cu_3802d914_174054cuda3std6ranges3__45__cpo9iter_moveE,@object
	.size		_ZN40_INTERNAL_fdd7d065_4_k_cu_3802d914_174054cuda3std6ranges3__45__cpo9iter_moveE,(_ZN40_INTERNAL_fdd7d065_4_k_cu_3802d914_174054cuda3std3__45__cpo5beginE - _ZN40_INTERNAL_fdd7d065_4_k_cu_3802d914_174054cuda3std6ranges3__45__cpo9iter_moveE)
_ZN40_INTERNAL_fdd7d065_4_k_cu_3802d914_174054cuda3std6ranges3__45__cpo9iter_moveE:
	.zero		1
	.type		_ZN40_INTERNAL_fdd7d065_4_k_cu_3802d914_174054cuda3std3__45__cpo5beginE,@object
	.size		_ZN40_INTERNAL_fdd7d065_4_k_cu_3802d914_174054cuda3std3__45__cpo5beginE,(_ZN40_INTERNAL_fdd7d065_4_k_cu_3802d914_174054cuda3std3__442_GLOBAL__N__fdd7d065_4_k_cu_3802d914_174056ignoreE - _ZN40_INTERNAL_fdd7d065_4_k_cu_3802d914_174054cuda3std3__45__cpo5beginE)
_ZN40_INTERNAL_fdd7d065_4_k_cu_3802d914_174054cuda3std3__45__cpo5beginE:
	.zero		1
	.type		_ZN40_INTERNAL_fdd7d065_4_k_cu_3802d914_174054cuda3std3__442_GLOBAL__N__fdd7d065_4_k_cu_3802d914_174056ignoreE,@object
	.size		_ZN40_INTERNAL_fdd7d065_4_k_cu_3802d914_174054cuda3std3__442_GLOBAL__N__fdd7d065_4_k_cu_3802d914_174056ignoreE,(_ZN40_INTERNAL_fdd7d065_4_k_cu_3802d914_174054cute7productE - _ZN40_INTERNAL_fdd7d065_4_k_cu_3802d914_174054cuda3std3__442_GLOBAL__N__fdd7d065_4_k_cu_3802d914_174056ignoreE)
_ZN40_INTERNAL_fdd7d065_4_k_cu_3802d914_174054cuda3std3__442_GLOBAL__N__fdd7d065_4_k_cu_3802d914_174056ignoreE:
	.zero		1
	.type		_ZN40_INTERNAL_fdd7d065_4_k_cu_3802d914_174054cute7productE,@object
	.size		_ZN40_INTERNAL_fdd7d065_4_k_cu_3802d914_174054cute7productE,(_ZN40_INTERNAL_fdd7d065_4_k_cu_3802d914_174054cuda3std3__45__cpo3endE - _ZN40_INTERNAL_fdd7d065_4_k_cu_3802d914_174054cute7productE)
_ZN40_INTERNAL_fdd7d065_4_k_cu_3802d914_174054cute7productE:
	.zero		1
	.type		_ZN40_INTERNAL_fdd7d065_4_k_cu_3802d914_174054cuda3std3__45__cpo3endE,@object
	.size		_ZN40_INTERNAL_fdd7d065_4_k_cu_3802d914_174054cuda3std3__45__cpo3endE,(_ZN40_INTERNAL_fdd7d065_4_k_cu_3802d914_174054cuda3std3__419piecewise_constructE - _ZN40_INTERNAL_fdd7d065_4_k_cu_3802d914_174054cuda3std3__45__cpo3endE)
_ZN40_INTERNAL_fdd7d065_4_k_cu_3802d914_174054cuda3std3__45__cpo3endE:
	.zero		1
	.type		_ZN40_INTERNAL_fdd7d065_4_k_cu_3802d914_174054cuda3std3__419piecewise_constructE,@object
	.size		_ZN40_INTERNAL_fdd7d065_4_k_cu_3802d914_174054cuda3std3__419piecewise_constructE,(_ZN40_INTERNAL_fdd7d065_4_k_cu_3802d914_174054cuda3std3__45__cpo4cendE - _ZN40_INTERNAL_fdd7d065_4_k_cu_3802d914_174054cuda3std3__419piecewise_constructE)
_ZN40_INTERNAL_fdd7d065_4_k_cu_3802d914_174054cuda3std3__419piecewise_constructE:
	.zero		1
	.type		_ZN40_INTERNAL_fdd7d065_4_k_cu_3802d914_174054cuda3std3__45__cpo4cendE,@object
	.size		_ZN40_INTERNAL_fdd7d065_4_k_cu_3802d914_174054cuda3std3__45__cpo4cendE,(_ZN40_INTERNAL_fdd7d065_4_k_cu_3802d914_174054cuda3std6ranges3__45__cpo4swapE - _ZN40_INTERNAL_fdd7d065_4_k_cu_3802d914_174054cuda3std3__45__cpo4cendE)
_ZN40_INTERNAL_fdd7d065_4_k_cu_3802d914_174054cuda3std3__45__cpo4cendE:
	.zero		1
	.type		_ZN40_INTERNAL_fdd7d065_4_k_cu_3802d914_174054cuda3std6ranges3__45__cpo4swapE,@object
	.size		_ZN40_INTERNAL_fdd7d065_4_k_cu_3802d914_174054cuda3std6ranges3__45__cpo4swapE,(.L_8 - _ZN40_INTERNAL_fdd7d065_4_k_cu_3802d914_174054cuda3std6ranges3__45__cpo4swapE)
_ZN40_INTERNAL_fdd7d065_4_k_cu_3802d914_174054cuda3std6ranges3__45__cpo4swapE:
	.zero		1
.L_8:


//--------------------- .nv.constant0._ZN7cutlass13device_kernelINS_4gemm6kernel13GemmUniversalIN4cute5tupleIJiiiiEEENS1_10collective13CollectiveMmaINS1_34MainloopSm90TmaGmmaWarpSpecializedILi16ENS5_IJNS4_1CILi2EEENSA_ILi1EEESC_EEENS1_35KernelTmaWarpSpecializedCooperativeEEENS5_IJNSA_ILi192EEENSA_ILi256EEENSA_ILi16EEEEEENS_6half_tENS5_IJlSC_lEEESK_SL_NS4_8TiledMMAINS4_8MMA_AtomIJNS4_4SM904GMMA26MMA_64x256x16_F32F16F16_SSILNSP_5MajorE0ELSR_0ELNSP_7ScaleInE1ELSS_1EEEEEENS4_6LayoutISD_NS5_IJSC_NSA_ILi0EEESW_EEEEENS5_IJNS4_10UnderscoreESZ_SZ_EEEEENS4_13SM90_TMA_LOADENS4_14ComposedLayoutINS4_7SwizzleILi1ELi4ELi3EEENS4_18smem_ptr_flag_bitsILi16EEENSV_INS5_IJNSA_ILi8EEESI_EEENS5_IJSI_SC_EEEEEEEvNS4_8identityENS4_23SM90_TMA_LOAD_MULTICASTES1C_vS1D_EENS_8epilogue10collective6detail29Sm90TmaWarpSpecializedAdapterINS1H_15DefaultEpilogueISK_SL_SL_NS1G_6thread17LinearCombinationISK_Li1EffLNS1L_9ScaleType4KindE0ELNS_15FloatRoundStyleE2ESK_EENS1_15EpilogueDefaultEEEEEvvEEEEvNT_6ParamsE --------------------------
	.section	.nv.constant0._ZN7cutlass13device_kernelINS_4gemm6kernel13GemmUniversalIN4cute5tupleIJiiiiEEENS1_10collective13CollectiveMmaINS1_34MainloopSm90TmaGmmaWarpSpecializedILi16ENS5_IJNS4_1CILi2EEENSA_ILi1EEESC_EEENS1_35KernelTmaWarpSpecializedCooperativeEEENS5_IJNSA_ILi192EEENSA_ILi256EEENSA_ILi16EEEEEENS_6half_tENS5_IJlSC_lEEESK_SL_NS4_8TiledMMAINS4_8MMA_AtomIJNS4_4SM904GMMA26MMA_64x256x16_F32F16F16_SSILNSP_5MajorE0ELSR_0ELNSP_7ScaleInE1ELSS_1EEEEEENS4_6LayoutISD_NS5_IJSC_NSA_ILi0EEESW_EEEEENS5_IJNS4_10UnderscoreESZ_SZ_EEEEENS4_13SM90_TMA_LOADENS4_14ComposedLayoutINS4_7SwizzleILi1ELi4ELi3EEENS4_18smem_ptr_flag_bitsILi16EEENSV_INS5_IJNSA_ILi8EEESI_EEENS5_IJSI_SC_EEEEEEEvNS4_8identityENS4_23SM90_TMA_LOAD_MULTICASTES1C_vS1D_EENS_8epilogue10collective6detail29Sm90TmaWarpSpecializedAdapterINS1H_15DefaultEpilogueISK_SL_SL_NS1G_6thread17LinearCombinationISK_Li1EffLNS1L_9ScaleType4KindE0ELNS_15FloatRoundStyleE2ESK_EENS1_15EpilogueDefaultEEEEEvvEEEEvNT_6ParamsE,"a",@progbits
	.sectionflags	@""
	.align	4
.nv.constant0._ZN7cutlass13device_kernelINS_4gemm6kernel13GemmUniversalIN4cute5tupleIJiiiiEEENS1_10collective13CollectiveMmaINS1_34MainloopSm90TmaGmmaWarpSpecializedILi16ENS5_IJNS4_1CILi2EEENSA_ILi1EEESC_EEENS1_35KernelTmaWarpSpecializedCooperativeEEENS5_IJNSA_ILi192EEENSA_ILi256EEENSA_ILi16EEEEEENS_6half_tENS5_IJlSC_lEEESK_SL_NS4_8TiledMMAINS4_8MMA_AtomIJNS4_4SM904GMMA26MMA_64x256x16_F32F16F16_SSILNSP_5MajorE0ELSR_0ELNSP_7ScaleInE1ELSS_1EEEEEENS4_6LayoutISD_NS5_IJSC_NSA_ILi0EEESW_EEEEENS5_IJNS4_10UnderscoreESZ_SZ_EEEEENS4_13SM90_TMA_LOADENS4_14ComposedLayoutINS4_7SwizzleILi1ELi4ELi3EEENS4_18smem_ptr_flag_bitsILi16EEENSV_INS5_IJNSA_ILi8EEESI_EEENS5_IJSI_SC_EEEEEEEvNS4_8identityENS4_23SM90_TMA_LOAD_MULTICASTES1C_vS1D_EENS_8epilogue10collective6detail29Sm90TmaWarpSpecializedAdapterINS1H_15DefaultEpilogueISK_SL_SL_NS1G_6thread17LinearCombinationISK_Li1EffLNS1L_9ScaleType4KindE0ELNS_15FloatRoundStyleE2ESK_EENS1_15EpilogueDefaultEEEEEvvEEEEvNT_6ParamsE:
	.zero		1664


//--------------------- SYMBOLS --------------------------

	.type		.nv.reservedSmem.offset0,@object
	.size		.nv.reservedSmem.offset0,0x4
	.type		__assertfail,@function
